// auto-generated by cutlass_sweep.gemm — config: {"arch": "sm_100", "cluster_m": 1, "cluster_n": 8, "dtype": "e5m2", "dtype_b": "e5m2", "layout": "nt", "stages": 0, "tile_k": 128, "tile_m": 128, "tile_n": 128}
#include "cutlass/cutlass.h"
#include "cutlass/gemm/collective/collective_builder.hpp"
#include "cutlass/gemm/device/gemm_universal_adapter.h"
#include "cutlass/gemm/kernel/gemm_universal.hpp"
#include "cutlass/epilogue/collective/collective_builder.hpp"

using ElemA = cutlass::float_e5m2_t;
using ElemB = cutlass::float_e5m2_t;
using ElemCD = cutlass::float_e5m2_t;
using Acc  = float;
using TileShape    = cute::Shape<cute::_128, cute::_128, cute::_128>;
using ClusterShape = cute::Shape<cute::_1, cute::_8, cute::_1>;

using CollectiveEpilogue = typename cutlass::epilogue::collective::CollectiveBuilder<
    cutlass::arch::Sm100, cutlass::arch::OpClassTensorOp,
    TileShape, ClusterShape,
    cutlass::epilogue::collective::EpilogueTileAuto,
    Acc, Acc,
    ElemCD, cutlass::layout::RowMajor, 128 / cutlass::sizeof_bits<ElemCD>::value,
    ElemCD, cutlass::layout::RowMajor, 128 / cutlass::sizeof_bits<ElemCD>::value,
    cutlass::epilogue::collective::EpilogueScheduleAuto
  >::CollectiveOp;

using CollectiveMainloop = typename cutlass::gemm::collective::CollectiveBuilder<
    cutlass::arch::Sm100, cutlass::arch::OpClassTensorOp,
    ElemA, cutlass::layout::RowMajor, 128 / cutlass::sizeof_bits<ElemA>::value,
    ElemB, cutlass::layout::ColumnMajor, 128 / cutlass::sizeof_bits<ElemB>::value,
    Acc,
    TileShape, ClusterShape,
    cutlass::gemm::collective::StageCountAutoCarveout<static_cast<int>(sizeof(typename CollectiveEpilogue::SharedStorage))>,
    cutlass::gemm::collective::KernelScheduleAuto
  >::CollectiveOp;

using GemmKernel = cutlass::gemm::kernel::GemmUniversal<
    cute::Shape<int,int,int,int>,
    CollectiveMainloop,
    CollectiveEpilogue
>;
using Gemm = cutlass::gemm::device::GemmUniversalAdapter<GemmKernel>;

// Force the device kernel symbol into the cubin without needing a host main.
auto* _anchor = &cutlass::device_kernel<GemmKernel>;


// ===== COMPILED SASS (sm_100a) =====

	.target	sm_100a

	.elftype	@"ET_EXEC"


//--------------------- .note.nv.tkinfo           --------------------------
	.section	.note.nv.tkinfo,"",@"SHT_NOTE"
	.sectionflags	@"SHF_NOTE_NV_TKINFO"
	.tkinfo
        /*0018*/ 	.word	0x00000002
        /*0030*/ 	.string	""
        /*0030*/ 	.string	"ptxas"
        /*0030*/ 	.string	"Cuda compilation tools, release 13.0, V13.0.88"
        /*0030*/ 	.string	"Build cuda_13.0.r13.0/compiler.36424714_0"
        /*0030*/ 	.string	"-arch sm_100a -m 64 "



//--------------------- .note.nv.cuinfo           --------------------------
	.section	.note.nv.cuinfo,"",@"SHT_NOTE"
	.sectionflags	@"SHF_NOTE_NV_CUINFO"
        /*0018*/ 	.short	0x0002
        /*001a*/ 	.short	0x0064
        /*001c*/ 	.short	0x0082
	.zero		2


//--------------------- .nv.info                  --------------------------
	.section	.nv.info,"",@"SHT_CUDA_INFO"
	.align	4


	//----- nvinfo : EIATTR_REGCOUNT
	.align		4
        /*0000*/ 	.byte	0x04, 0x2f
        /*0002*/ 	.short	(.L_19 - .L_18)
	.align		4
.L_18:
        /*0004*/ 	.word	index@(_ZN7cutlass13device_kernelINS_4gemm6kernel13GemmUniversalIN4cute5tupleIJiiiiEEENS1_10collective13CollectiveMmaINS1_35MainloopSm100TmaUmmaWarpSpecializedILi6ELi2ELi4ENS5_IJNS4_1CILi1EEENSA_ILi8EEESB_EEEEENS5_IJNSA_ILi128EEESF_SF_EEENS_12float_e5m2_tENS5_IJlSB_lEEESH_SI_NS4_8TiledMMAINS4_8MMA_AtomIJNS4_10MMA_TraitsINS4_19SM100_MMA_F8F6F4_SSEJSH_SH_fSF_SF_NS4_17integral_constantINS4_4UMMA5MajorELSP_0EEESQ_NSN_INSO_7ScaleInELSR_0EEESS_EEEEEENS4_6LayoutINS5_IJSB_SB_SB_EEENS5_IJNSA_ILi0EEESX_SX_EEEEENS5_IJNS4_10UnderscoreES10_S10_EEEEENS4_23SM90_TMA_LOAD_MULTICASTENS4_14ComposedLayoutINS4_7SwizzleILi3ELi4ELi3EEENS4_18smem_ptr_flag_bitsILi8EEENSV_INS5_IJSC_SF_EEENS5_IJSF_SB_EEEEEEEvNS4_8identityENS4_13SM90_TMA_LOADES1C_vS1D_EENS_8epilogue10collective18CollectiveEpilogueINS1G_23Sm100TmaWarpSpecializedILi2ELi2ELi64ELb0ELb0EEEJSG_NS5_IJNSV_ISF_SB_EENSV_INSA_ILi64EEESB_EEEEESH_SI_SH_SI_NS1G_6fusion15FusionCallbacksIS1K_NS1P_17LinearCombinationISH_fSH_fLNS_15FloatRoundStyleE2EEESG_S1O_JEEENS4_5SM1004TMEM4LOAD26SM100_TMEM_LOAD_32dp32b64xES1E_NS14_INS15_ILi2ELi4ELi3EEES18_NSV_INS5_IJSC_S1M_EEENS5_IJS1M_SB_EEEEEEENS4_39AutoVectorizingCopyWithAssumedAlignmentILi128EEENS4_14SM90_TMA_STOREES23_S25_S25_EEEvvEEEEvNT_6ParamsE)
        /*0008*/ 	.word	0x000000cf


	//----- nvinfo : EIATTR_FRAME_SIZE
	.align		4
.L_19:
        /*000c*/ 	.byte	0x04, 0x11
        /*000e*/ 	.short	(.L_21 - .L_20)
	.align		4
.L_20:
        /*0010*/ 	.word	index@($__internal_2_$__cuda_sm10x_tcgen05_guardrail_trap_unallocated_columns_being_dealloced)
        /*0014*/ 	.word	0x00000000


	//----- nvinfo : EIATTR_FRAME_SIZE
	.align		4
.L_21:
        /*0018*/ 	.byte	0x04, 0x11
        /*001a*/ 	.short	(.L_23 - .L_22)
	.align		4
.L_22:
        /*001c*/ 	.word	index@($__internal_1_$__cuda_sm10x_tcgen05_guardrail_trap_phase_invalid_during_alloc)
        /*0020*/ 	.word	0x00000000


	//----- nvinfo : EIATTR_FRAME_SIZE
	.align		4
.L_23:
        /*0024*/ 	.byte	0x04, 0x11
        /*0026*/ 	.short	(.L_25 - .L_24)
	.align		4
.L_24:
        /*0028*/ 	.word	index@($__internal_0_$__cuda_sm10x_tcgen05_guardrail_trap_col_being_dealloced_not_returned_by_alloc)
        /*002c*/ 	.word	0x00000000


	//----- nvinfo : EIATTR_FRAME_SIZE
	.align		4
.L_25:
        /*0030*/ 	.byte	0x04, 0x11
        /*0032*/ 	.short	(.L_27 - .L_26)
	.align		4
.L_26:
        /*0034*/ 	.word	index@(_ZN7cutlass13device_kernelINS_4gemm6kernel13GemmUniversalIN4cute5tupleIJiiiiEEENS1_10collective13CollectiveMmaINS1_35MainloopSm100TmaUmmaWarpSpecializedILi6ELi2ELi4ENS5_IJNS4_1CILi1EEENSA_ILi8EEESB_EEEEENS5_IJNSA_ILi128EEESF_SF_EEENS_12float_e5m2_tENS5_IJlSB_lEEESH_SI_NS4_8TiledMMAINS4_8MMA_AtomIJNS4_10MMA_TraitsINS4_19SM100_MMA_F8F6F4_SSEJSH_SH_fSF_SF_NS4_17integral_constantINS4_4UMMA5MajorELSP_0EEESQ_NSN_INSO_7ScaleInELSR_0EEESS_EEEEEENS4_6LayoutINS5_IJSB_SB_SB_EEENS5_IJNSA_ILi0EEESX_SX_EEEEENS5_IJNS4_10UnderscoreES10_S10_EEEEENS4_23SM90_TMA_LOAD_MULTICASTENS4_14ComposedLayoutINS4_7SwizzleILi3ELi4ELi3EEENS4_18smem_ptr_flag_bitsILi8EEENSV_INS5_IJSC_SF_EEENS5_IJSF_SB_EEEEEEEvNS4_8identityENS4_13SM90_TMA_LOADES1C_vS1D_EENS_8epilogue10collective18CollectiveEpilogueINS1G_23Sm100TmaWarpSpecializedILi2ELi2ELi64ELb0ELb0EEEJSG_NS5_IJNSV_ISF_SB_EENSV_INSA_ILi64EEESB_EEEEESH_SI_SH_SI_NS1G_6fusion15FusionCallbacksIS1K_NS1P_17LinearCombinationISH_fSH_fLNS_15FloatRoundStyleE2EEESG_S1O_JEEENS4_5SM1004TMEM4LOAD26SM100_TMEM_LOAD_32dp32b64xES1E_NS14_INS15_ILi2ELi4ELi3EEES18_NSV_INS5_IJSC_S1M_EEENS5_IJS1M_SB_EEEEEEENS4_39AutoVectorizingCopyWithAssumedAlignmentILi128EEENS4_14SM90_TMA_STOREES23_S25_S25_EEEvvEEEEvNT_6ParamsE)
        /*0038*/ 	.word	0x00000000


	//----- nvinfo : EIATTR_MIN_STACK_SIZE
	.align		4
.L_27:
        /*003c*/ 	.byte	0x04, 0x12
        /*003e*/ 	.short	(.L_29 - .L_28)
	.align		4
.L_28:
        /*0040*/ 	.word	index@(_ZN7cutlass13device_kernelINS_4gemm6kernel13GemmUniversalIN4cute5tupleIJiiiiEEENS1_10collective13CollectiveMmaINS1_35MainloopSm100TmaUmmaWarpSpecializedILi6ELi2ELi4ENS5_IJNS4_1CILi1EEENSA_ILi8EEESB_EEEEENS5_IJNSA_ILi128EEESF_SF_EEENS_12float_e5m2_tENS5_IJlSB_lEEESH_SI_NS4_8TiledMMAINS4_8MMA_AtomIJNS4_10MMA_TraitsINS4_19SM100_MMA_F8F6F4_SSEJSH_SH_fSF_SF_NS4_17integral_constantINS4_4UMMA5MajorELSP_0EEESQ_NSN_INSO_7ScaleInELSR_0EEESS_EEEEEENS4_6LayoutINS5_IJSB_SB_SB_EEENS5_IJNSA_ILi0EEESX_SX_EEEEENS5_IJNS4_10UnderscoreES10_S10_EEEEENS4_23SM90_TMA_LOAD_MULTICASTENS4_14ComposedLayoutINS4_7SwizzleILi3ELi4ELi3EEENS4_18smem_ptr_flag_bitsILi8EEENSV_INS5_IJSC_SF_EEENS5_IJSF_SB_EEEEEEEvNS4_8identityENS4_13SM90_TMA_LOADES1C_vS1D_EENS_8epilogue10collective18CollectiveEpilogueINS1G_23Sm100TmaWarpSpecializedILi2ELi2ELi64ELb0ELb0EEEJSG_NS5_IJNSV_ISF_SB_EENSV_INSA_ILi64EEESB_EEEEESH_SI_SH_SI_NS1G_6fusion15FusionCallbacksIS1K_NS1P_17LinearCombinationISH_fSH_fLNS_15FloatRoundStyleE2EEESG_S1O_JEEENS4_5SM1004TMEM4LOAD26SM100_TMEM_LOAD_32dp32b64xES1E_NS14_INS15_ILi2ELi4ELi3EEES18_NSV_INS5_IJSC_S1M_EEENS5_IJS1M_SB_EEEEEEENS4_39AutoVectorizingCopyWithAssumedAlignmentILi128EEENS4_14SM90_TMA_STOREES23_S25_S25_EEEvvEEEEvNT_6ParamsE)
        /*0044*/ 	.word	0x00000000
.L_29:


//--------------------- .nv.compat                --------------------------
	.section	.nv.compat,"",@"SHT_CUDA_COMPAT_INFO"
	.align	4
        /*0000*/ 	.byte	0x02, 0x09, 0x01, 0x00, 0x02, 0x02, 0x02, 0x00, 0x02, 0x05, 0x05, 0x00, 0x03, 0x07, 0x01, 0x01
        /*0010*/ 	.byte	0x02, 0x03, 0x01, 0x00, 0x02, 0x06, 0x01, 0x00, 0x04, 0x0b, 0x08, 0x00, 0x09, 0x00, 0x00, 0x00
        /*0020*/ 	.byte	0x00, 0x00, 0x00, 0x00


//--------------------- .nv.info._ZN7cutlass13device_kernelINS_4gemm6kernel13GemmUniversalIN4cute5tupleIJiiiiEEENS1_10collective13CollectiveMmaINS1_35MainloopSm100TmaUmmaWarpSpecializedILi6ELi2ELi4ENS5_IJNS4_1CILi1EEENSA_ILi8EEESB_EEEEENS5_IJNSA_ILi128EEESF_SF_EEENS_12float_e5m2_tENS5_IJlSB_lEEESH_SI_NS4_8TiledMMAINS4_8MMA_AtomIJNS4_10MMA_TraitsINS4_19SM100_MMA_F8F6F4_SSEJSH_SH_fSF_SF_NS4_17integral_constantINS4_4UMMA5MajorELSP_0EEESQ_NSN_INSO_7ScaleInELSR_0EEESS_EEEEEENS4_6LayoutINS5_IJSB_SB_SB_EEENS5_IJNSA_ILi0EEESX_SX_EEEEENS5_IJNS4_10UnderscoreES10_S10_EEEEENS4_23SM90_TMA_LOAD_MULTICASTENS4_14ComposedLayoutINS4_7SwizzleILi3ELi4ELi3EEENS4_18smem_ptr_flag_bitsILi8EEENSV_INS5_IJSC_SF_EEENS5_IJSF_SB_EEEEEEEvNS4_8identityENS4_13SM90_TMA_LOADES1C_vS1D_EENS_8epilogue10collective18CollectiveEpilogueINS1G_23Sm100TmaWarpSpecializedILi2ELi2ELi64ELb0ELb0EEEJSG_NS5_IJNSV_ISF_SB_EENSV_INSA_ILi64EEESB_EEEEESH_SI_SH_SI_NS1G_6fusion15FusionCallbacksIS1K_NS1P_17LinearCombinationISH_fSH_fLNS_15FloatRoundStyleE2EEESG_S1O_JEEENS4_5SM1004TMEM4LOAD26SM100_TMEM_LOAD_32dp32b64xES1E_NS14_INS15_ILi2ELi4ELi3EEES18_NSV_INS5_IJSC_S1M_EEENS5_IJS1M_SB_EEEEEEENS4_39AutoVectorizingCopyWithAssumedAlignmentILi128EEENS4_14SM90_TMA_STOREES23_S25_S25_EEEvvEEEEvNT_6ParamsE --------------------------
	.section	.nv.info._ZN7cutlass13device_kernelINS_4gemm6kernel13GemmUniversalIN4cute5tupleIJiiiiEEENS1_10collective13CollectiveMmaINS1_35MainloopSm100TmaUmmaWarpSpecializedILi6ELi2ELi4ENS5_IJNS4_1CILi1EEENSA_ILi8EEESB_EEEEENS5_IJNSA_ILi128EEESF_SF_EEENS_12float_e5m2_tENS5_IJlSB_lEEESH_SI_NS4_8TiledMMAINS4_8MMA_AtomIJNS4_10MMA_TraitsINS4_19SM100_MMA_F8F6F4_SSEJSH_SH_fSF_SF_NS4_17integral_constantINS4_4UMMA5MajorELSP_0EEESQ_NSN_INSO_7ScaleInELSR_0EEESS_EEEEEENS4_6LayoutINS5_IJSB_SB_SB_EEENS5_IJNSA_ILi0EEESX_SX_EEEEENS5_IJNS4_10UnderscoreES10_S10_EEEEENS4_23SM90_TMA_LOAD_MULTICASTENS4_14ComposedLayoutINS4_7SwizzleILi3ELi4ELi3EEENS4_18smem_ptr_flag_bitsILi8EEENSV_INS5_IJSC_SF_EEENS5_IJSF_SB_EEEEEEEvNS4_8identityENS4_13SM90_TMA_LOADES1C_vS1D_EENS_8epilogue10collective18CollectiveEpilogueINS1G_23Sm100TmaWarpSpecializedILi2ELi2ELi64ELb0ELb0EEEJSG_NS5_IJNSV_ISF_SB_EENSV_INSA_ILi64EEESB_EEEEESH_SI_SH_SI_NS1G_6fusion15FusionCallbacksIS1K_NS1P_17LinearCombinationISH_fSH_fLNS_15FloatRoundStyleE2EEESG_S1O_JEEENS4_5SM1004TMEM4LOAD26SM100_TMEM_LOAD_32dp32b64xES1E_NS14_INS15_ILi2ELi4ELi3EEES18_NSV_INS5_IJSC_S1M_EEENS5_IJS1M_SB_EEEEEEENS4_39AutoVectorizingCopyWithAssumedAlignmentILi128EEENS4_14SM90_TMA_STOREES23_S25_S25_EEEvvEEEEvNT_6ParamsE,"",@"SHT_CUDA_INFO"
	.sectionflags	@""
	.align	4


	//----- nvinfo : EIATTR_CUDA_API_VERSION
	.align		4
        /*0000*/ 	.byte	0x04, 0x37
        /*0002*/ 	.short	(.L_31 - .L_30)
.L_30:
        /*0004*/ 	.word	0x00000082


	//----- nvinfo : EIATTR_KPARAM_INFO
	.align		4
.L_31:
        /*0008*/ 	.byte	0x04, 0x17
        /*000a*/ 	.short	(.L_33 - .L_32)
.L_32:
        /*000c*/ 	.word	0x00000000
        /*0010*/ 	.short	0x0000
        /*0012*/ 	.short	0x0000
        /*0014*/ 	.byte	0x00, 0xf0, 0x01, 0x20


	//----- nvinfo : EIATTR_AT_ENTRY_FRAGMENTS
	.align		4
.L_33:
        /*0018*/ 	.byte	0x04, 0x4f
        /*001a*/ 	.short	(.L_35 - .L_34)


	//   ....[0]....
.L_34:
        /*001c*/ 	.word	0x00000006


	//----- nvinfo : EIATTR_RESERVED_SMEM_USED
	.align		4
.L_35:
        /*0020*/ 	.byte	0x01, 0x41
	.zero		2


	//----- nvinfo : EIATTR_SPARSE_MMA_MASK
	.align		4
        /*0024*/ 	.byte	0x03, 0x50
        /*0026*/ 	.short	0x0000


	//----- nvinfo : EIATTR_TCGEN05_1CTA_USED
	.align		4
        /*0028*/ 	.byte	0x01, 0x51
	.zero		2


	//----- nvinfo : EIATTR_MAXREG_COUNT
	.align		4
        /*002c*/ 	.byte	0x03, 0x1b
        /*002e*/ 	.short	0x00ff


	//----- nvinfo : EIATTR_NUM_BARRIERS
	.align		4
        /*0030*/ 	.byte	0x02, 0x4c
        /*0032*/ 	.byte	0x07
	.zero		1


	//----- nvinfo : EIATTR_EXTERNS
	.align		4
        /*0034*/ 	.byte	0x04, 0x0f
        /*0036*/ 	.short	(.L_37 - .L_36)


	//   ....[0]....
	.align		4
.L_36:
        /*0038*/ 	.word	index@(__assertfail)


	//----- nvinfo : EIATTR_MERCURY_ISA_VERSION
	.align		4
.L_37:
        /*003c*/ 	.byte	0x03, 0x5f
        /*003e*/ 	.short	0x0101


	//----- nvinfo : EIATTR_INT_WARP_WIDE_INSTR_OFFSETS
	.align		4
        /*0040*/ 	.byte	0x04, 0x31
        /*0042*/ 	.short	(.L_39 - .L_38)


	//   ....[0]....
.L_38:
        /*0044*/ 	.word	0x00003ee0


	//   ....[1]....
        /*0048*/ 	.word	0x00003f00


	//   ....[2]....
        /*004c*/ 	.word	0x00003f30


	//   ....[3]....
        /*0050*/ 	.word	0x00004a50


	//   ....[4]....
        /*0054*/ 	.word	0x00004ac0


	//   ....[5]....
        /*0058*/ 	.word	0x00004ba0


	//   ....[6]....
        /*005c*/ 	.word	0x00004c50


	//----- nvinfo : EIATTR_COOP_GROUP_MASK_REGIDS
	.align		4
.L_39:
        /*0060*/ 	.byte	0x04, 0x29
        /*0062*/ 	.short	(.L_41 - .L_40)


	//   ....[0]....
.L_40:
        /*0064*/ 	.word	0xffffffff


	//   ....[1]....
        /*0068*/ 	.word	0xffffffff


	//   ....[2]....
        /*006c*/ 	.word	0xffffffff


	//   ....[3]....
        /*0070*/ 	.word	0xffffffff


	//   ....[4]....
        /*0074*/ 	.word	0xffffffff


	//   ....[5]....
        /*0078*/ 	.word	0xffffffff


	//   ....[6]....
        /*007c*/ 	.word	0xffffffff


	//   ....[7]....
        /*0080*/ 	.word	0xffffffff


	//   ....[8]....
        /*0084*/ 	.word	0xffffffff


	//   ....[9]....
        /*0088*/ 	.word	0xffffffff


	//   ....[10]....
        /*008c*/ 	.word	0xffffffff


	//   ....[11]....
        /*0090*/ 	.word	0xffffffff


	//   ....[12]....
        /*0094*/ 	.word	0xffffffff


	//   ....[13]....
        /*0098*/ 	.word	0xffffffff


	//----- nvinfo : EIATTR_COOP_GROUP_INSTR_OFFSETS
	.align		4
.L_41:
        /*009c*/ 	.byte	0x04, 0x28
        /*009e*/ 	.short	(.L_43 - .L_42)


	//   ....[0]....
.L_42:
        /*00a0*/ 	.word	0x00000080


	//   ....[1]....
        /*00a4*/ 	.word	0x000004f0


	//   ....[2]....
        /*00a8*/ 	.word	0x000006e0


	//   ....[3]....
        /*00ac*/ 	.word	0x00000840


	//   ....[4]....
        /*00b0*/ 	.word	0x00000940


	//   ....[5]....
        /*00b4*/ 	.word	0x00000ab0


	//   ....[6]....
        /*00b8*/ 	.word	0x00000c50


	//   ....[7]....
        /*00bc*/ 	.word	0x00000e00


	//   ....[8]....
        /*00c0*/ 	.word	0x00002160


	//   ....[9]....
        /*00c4*/ 	.word	0x00003130


	//   ....[10]....
        /*00c8*/ 	.word	0x00003340


	//   ....[11]....
        /*00cc*/ 	.word	0x00003370


	//   ....[12]....
        /*00d0*/ 	.word	0x00003dc0


	//   ....[13]....
        /*00d4*/ 	.word	0x00003ff0


	//----- nvinfo : EIATTR_VRC_CTA_INIT_COUNT
	.align		4
.L_43:
        /*00d8*/ 	.byte	0x02, 0x4a
        /*00da*/ 	.byte	0x80
	.zero		1


	//----- nvinfo : EIATTR_SYSCALL_OFFSETS
	.align		4
        /*00dc*/ 	.byte	0x04, 0x46
        /*00de*/ 	.short	(.L_45 - .L_44)


	//   ....[0]....
.L_44:
        /*00e0*/ 	.word	0x00005850


	//   ....[1]....
        /*00e4*/ 	.word	0x00005990


	//   ....[2]....
        /*00e8*/ 	.word	0x00006220


	//   ....[3]....
        /*00ec*/ 	.word	0x00007830


	//----- nvinfo : EIATTR_MBARRIER_INSTR_OFFSETS
	.align		4
.L_45:
        /*00f0*/ 	.byte	0x04, 0x39
        /*00f2*/ 	.short	(.L_47 - .L_46)


	//   ....[0]....
.L_46:
        /*00f4*/ 	.word	0x00000610
        /*00f8*/ 	.word	0x000000ff
        /*00fc*/ 	.word	0x00000000
        /*0100*/ 	.short	0x0100
        /*0102*/ 	.byte	0x04
	.zero		1


	//   ....[1]....
        /*0104*/ 	.word	0x00000620
        /*0108*/ 	.word	0x000000ff
        /*010c*/ 	.word	0x00000030
        /*0110*/ 	.short	0x0100
        /*0112*/ 	.byte	0x04
	.zero		1


	//   ....[2]....
        /*0114*/ 	.word	0x00000630
        /*0118*/ 	.word	0x000000ff
        /*011c*/ 	.word	0x00000008
        /*0120*/ 	.short	0x0100
        /*0122*/ 	.byte	0x04
	.zero		1


	//   ....[3]....
        /*0124*/ 	.word	0x00000640
        /*0128*/ 	.word	0x000000ff
        /*012c*/ 	.word	0x00000038
        /*0130*/ 	.short	0x0100
        /*0132*/ 	.byte	0x04
	.zero		1


	//   ....[4]....
        /*0134*/ 	.word	0x00000650
        /*0138*/ 	.word	0x000000ff
        /*013c*/ 	.word	0x00000010
        /*0140*/ 	.short	0x0100
        /*0142*/ 	.byte	0x04
	.zero		1


	//   ....[5]....
        /*0144*/ 	.word	0x00000660
        /*0148*/ 	.word	0x000000ff
        /*014c*/ 	.word	0x00000040
        /*0150*/ 	.short	0x0100
        /*0152*/ 	.byte	0x04
	.zero		1


	//   ....[6]....
        /*0154*/ 	.word	0x00000670
        /*0158*/ 	.word	0x000000ff
        /*015c*/ 	.word	0x00000018
        /*0160*/ 	.short	0x0100
        /*0162*/ 	.byte	0x04
	.zero		1


	//   ....[7]....
        /*0164*/ 	.word	0x00000680
        /*0168*/ 	.word	0x000000ff
        /*016c*/ 	.word	0x00000048
        /*0170*/ 	.short	0x0100
        /*0172*/ 	.byte	0x04
	.zero		1


	//   ....[8]....
        /*0174*/ 	.word	0x00000690
        /*0178*/ 	.word	0x000000ff
        /*017c*/ 	.word	0x00000020
        /*0180*/ 	.short	0x0100
        /*0182*/ 	.byte	0x04
	.zero		1


	//   ....[9]....
        /*0184*/ 	.word	0x000006a0
        /*0188*/ 	.word	0x000000ff
        /*018c*/ 	.word	0x00000050
        /*0190*/ 	.short	0x0100
        /*0192*/ 	.byte	0x04
	.zero		1


	//   ....[10]....
        /*0194*/ 	.word	0x000006b0
        /*0198*/ 	.word	0x000000ff
        /*019c*/ 	.word	0x00000028
        /*01a0*/ 	.short	0x0100
        /*01a2*/ 	.byte	0x04
	.zero		1


	//   ....[11]....
        /*01a4*/ 	.word	0x000006c0
        /*01a8*/ 	.word	0x000000ff
        /*01ac*/ 	.word	0x00000058
        /*01b0*/ 	.short	0x0100
        /*01b2*/ 	.byte	0x04
	.zero		1


	//   ....[12]....
        /*01b4*/ 	.word	0x000007f0
        /*01b8*/ 	.word	0x000000ff
        /*01bc*/ 	.word	0x00000060
        /*01c0*/ 	.short	0x0100
        /*01c2*/ 	.byte	0x04
	.zero		1


	//   ....[13]....
        /*01c4*/ 	.word	0x00000800
        /*01c8*/ 	.word	0x000000ff
        /*01cc*/ 	.word	0x00000070
        /*01d0*/ 	.short	0x0100
        /*01d2*/ 	.byte	0x04
	.zero		1


	//   ....[14]....
        /*01d4*/ 	.word	0x00000810
        /*01d8*/ 	.word	0x000000ff
        /*01dc*/ 	.word	0x00000068
        /*01e0*/ 	.short	0x0100
        /*01e2*/ 	.byte	0x04
	.zero		1


	//   ....[15]....
        /*01e4*/ 	.word	0x00000820
        /*01e8*/ 	.word	0x000000ff
        /*01ec*/ 	.word	0x00000078
        /*01f0*/ 	.short	0x0100
        /*01f2*/ 	.byte	0x04
	.zero		1


	//   ....[16]....
        /*01f4*/ 	.word	0x00000910
        /*01f8*/ 	.word	0x000000ff
        /*01fc*/ 	.word	0x00000080
        /*0200*/ 	.short	0x0100
        /*0202*/ 	.byte	0x06
	.zero		1


	//   ....[17]....
        /*0204*/ 	.word	0x00000920
        /*0208*/ 	.word	0x000000ff
        /*020c*/ 	.word	0x00000088
        /*0210*/ 	.short	0x0100
        /*0212*/ 	.byte	0x06
	.zero		1


	//   ....[18]....
        /*0214*/ 	.word	0x00000a60
        /*0218*/ 	.word	0x000000ff
        /*021c*/ 	.word	0x00000090
        /*0220*/ 	.short	0x0100
        /*0222*/ 	.byte	0x06
	.zero		1


	//   ....[19]....
        /*0224*/ 	.word	0x00000a70
        /*0228*/ 	.word	0x000000ff
        /*022c*/ 	.word	0x000000a0
        /*0230*/ 	.short	0x0100
        /*0232*/ 	.byte	0x06
	.zero		1


	//   ....[20]....
        /*0234*/ 	.word	0x00000a80
        /*0238*/ 	.word	0x000000ff
        /*023c*/ 	.word	0x00000098
        /*0240*/ 	.short	0x0100
        /*0242*/ 	.byte	0x06
	.zero		1


	//   ....[21]....
        /*0244*/ 	.word	0x00000a90
        /*0248*/ 	.word	0x000000ff
        /*024c*/ 	.word	0x000000a8
        /*0250*/ 	.short	0x0100
        /*0252*/ 	.byte	0x06
	.zero		1


	//   ....[22]....
        /*0254*/ 	.word	0x00000bc0
        /*0258*/ 	.word	0x000000ff
        /*025c*/ 	.word	0x000000b0
        /*0260*/ 	.short	0x0100
        /*0262*/ 	.byte	0x04
	.zero		1


	//   ....[23]....
        /*0264*/ 	.word	0x00000bd0
        /*0268*/ 	.word	0x000000ff
        /*026c*/ 	.word	0x000000d0
        /*0270*/ 	.short	0x0100
        /*0272*/ 	.byte	0x04
	.zero		1


	//   ....[24]....
        /*0274*/ 	.word	0x00000be0
        /*0278*/ 	.word	0x000000ff
        /*027c*/ 	.word	0x000000b8
        /*0280*/ 	.short	0x0100
        /*0282*/ 	.byte	0x04
	.zero		1


	//   ....[25]....
        /*0284*/ 	.word	0x00000bf0
        /*0288*/ 	.word	0x000000ff
        /*028c*/ 	.word	0x000000d8
        /*0290*/ 	.short	0x0100
        /*0292*/ 	.byte	0x04
	.zero		1


	//   ....[26]....
        /*0294*/ 	.word	0x00000c00
        /*0298*/ 	.word	0x000000ff
        /*029c*/ 	.word	0x000000c0
        /*02a0*/ 	.short	0x0100
        /*02a2*/ 	.byte	0x04
	.zero		1


	//   ....[27]....
        /*02a4*/ 	.word	0x00000c10
        /*02a8*/ 	.word	0x000000ff
        /*02ac*/ 	.word	0x000000e0
        /*02b0*/ 	.short	0x0100
        /*02b2*/ 	.byte	0x04
	.zero		1


	//   ....[28]....
        /*02b4*/ 	.word	0x00000c20
        /*02b8*/ 	.word	0x000000ff
        /*02bc*/ 	.word	0x000000c8
        /*02c0*/ 	.short	0x0100
        /*02c2*/ 	.byte	0x04
	.zero		1


	//   ....[29]....
        /*02c4*/ 	.word	0x00000c30
        /*02c8*/ 	.word	0x000000ff
        /*02cc*/ 	.word	0x000000e8
        /*02d0*/ 	.short	0x0100
        /*02d2*/ 	.byte	0x04
	.zero		1


	//   ....[30]....
        /*02d4*/ 	.word	0x00000d20
        /*02d8*/ 	.word	0x000000ff
        /*02dc*/ 	.word	0x000000f0
        /*02e0*/ 	.short	0x0100
        /*02e2*/ 	.byte	0x04
	.zero		1


	//   ....[31]....
        /*02e4*/ 	.word	0x00000d30
        /*02e8*/ 	.word	0x000000ff
        /*02ec*/ 	.word	0x00000100
        /*02f0*/ 	.short	0x0100
        /*02f2*/ 	.byte	0x04
	.zero		1


	//   ....[32]....
        /*02f4*/ 	.word	0x00000d40
        /*02f8*/ 	.word	0x000000ff
        /*02fc*/ 	.word	0x000000f8
        /*0300*/ 	.short	0x0100
        /*0302*/ 	.byte	0x04
	.zero		1


	//   ....[33]....
        /*0304*/ 	.word	0x00000d50
        /*0308*/ 	.word	0x000000ff
        /*030c*/ 	.word	0x00000108
        /*0310*/ 	.short	0x0100
        /*0312*/ 	.byte	0x04
	.zero		1


	//   ....[34]....
        /*0314*/ 	.word	0x000019e0
        /*0318*/ 	.word	0x00000003
        /*031c*/ 	.word	0x00000100
        /*0320*/ 	.short	0x010a
        /*0322*/ 	.byte	0xff
	.zero		1


	//   ....[35]....
        /*0324*/ 	.word	0x00001a10
        /*0328*/ 	.word	0x00000003
        /*032c*/ 	.word	0x000000f0
        /*0330*/ 	.short	0x0101
        /*0332*/ 	.byte	0xff
	.zero		1


	//   ....[36]....
        /*0334*/ 	.word	0x00001ae0
        /*0338*/ 	.word	0x000000ff
        /*033c*/ 	.word	0x00000030
        /*0340*/ 	.short	0x010a
        /*0342*/ 	.byte	0x04
	.zero		1


	//   ....[37]....
        /*0344*/ 	.word	0x00001b60
        /*0348*/ 	.word	0x000000ff
        /*034c*/ 	.word	0x00000030
        /*0350*/ 	.short	0x010a
        /*0352*/ 	.byte	0x21
	.zero		1


	//   ....[38]....
        /*0354*/ 	.word	0x00001d00
        /*0358*/ 	.word	0x000000ff
        /*035c*/ 	.word	0x00000030
        /*0360*/ 	.short	0x010a
        /*0362*/ 	.byte	0x08
	.zero		1


	//   ....[39]....
        /*0364*/ 	.word	0x00001e10
        /*0368*/ 	.word	0x000000ff
        /*036c*/ 	.word	0x00000088
        /*0370*/ 	.short	0x0101
        /*0372*/ 	.byte	0x06
	.zero		1


	//   ....[40]....
        /*0374*/ 	.word	0x00001e30
        /*0378*/ 	.word	0x000000ff
        /*037c*/ 	.word	0x00000030
        /*0380*/ 	.short	0x010a
        /*0382*/ 	.byte	0x04
	.zero		1


	//   ....[41]....
        /*0384*/ 	.word	0x00001eb0
        /*0388*/ 	.word	0x000000ff
        /*038c*/ 	.word	0x00000030
        /*0390*/ 	.short	0x010a
        /*0392*/ 	.byte	0x11
	.zero		1


	//   ....[42]....
        /*0394*/ 	.word	0x00002050
        /*0398*/ 	.word	0x000000ff
        /*039c*/ 	.word	0x00000030
        /*03a0*/ 	.short	0x010a
        /*03a2*/ 	.byte	0x07
	.zero		1


	//   ....[43]....
        /*03a4*/ 	.word	0x00002190
        /*03a8*/ 	.word	0x00000003
        /*03ac*/ 	.word	0x00000090
        /*03b0*/ 	.short	0x010a
        /*03b2*/ 	.byte	0xff
	.zero		1


	//   ....[44]....
        /*03b4*/ 	.word	0x000022e0
        /*03b8*/ 	.word	0x00000000
        /*03bc*/ 	.word	0x00000000
        /*03c0*/ 	.short	0x0101
        /*03c2*/ 	.byte	0xff
	.zero		1


	//   ....[45]....
        /*03c4*/ 	.word	0x00002890
        /*03c8*/ 	.word	0x000000ff
        /*03cc*/ 	.word	0x00000000
        /*03d0*/ 	.short	0x010a
        /*03d2*/ 	.byte	0x04
	.zero		1


	//   ....[46]....
        /*03d4*/ 	.word	0x00002920
        /*03d8*/ 	.word	0x000000ff
        /*03dc*/ 	.word	0x00000000
        /*03e0*/ 	.short	0x010a
        /*03e2*/ 	.byte	0x05
	.zero		1


	//   ....[47]....
        /*03e4*/ 	.word	0x000029b0
        /*03e8*/ 	.word	0x000000ff
        /*03ec*/ 	.word	0x00000000
        /*03f0*/ 	.short	0x010a
        /*03f2*/ 	.byte	0x05
	.zero		1


	//   ....[48]....
        /*03f4*/ 	.word	0x00002a40
        /*03f8*/ 	.word	0x000000ff
        /*03fc*/ 	.word	0x00000000
        /*0400*/ 	.short	0x010a
        /*0402*/ 	.byte	0x05
	.zero		1


	//   ....[49]....
        /*0404*/ 	.word	0x00002ad0
        /*0408*/ 	.word	0x000000ff
        /*040c*/ 	.word	0x00000000
        /*0410*/ 	.short	0x010a
        /*0412*/ 	.byte	0x05
	.zero		1


	//   ....[50]....
        /*0414*/ 	.word	0x00002b70
        /*0418*/ 	.word	0x00000000
        /*041c*/ 	.word	0x00000000
        /*0420*/ 	.short	0x010a
        /*0422*/ 	.byte	0xff
	.zero		1


	//   ....[51]....
        /*0424*/ 	.word	0x00002c90
        /*0428*/ 	.word	0x00000002
        /*042c*/ 	.word	0x000000f0
        /*0430*/ 	.short	0x010a
        /*0432*/ 	.byte	0xff
	.zero		1


	//   ....[52]....
        /*0434*/ 	.word	0x00002cf0
        /*0438*/ 	.word	0x00000004
        /*043c*/ 	.word	0x00000000
        /*0440*/ 	.short	0x0101
        /*0442*/ 	.byte	0xff
	.zero		1


	//   ....[53]....
        /*0444*/ 	.word	0x00002d10
        /*0448*/ 	.word	0x000000ff
        /*044c*/ 	.word	0x000000a0
        /*0450*/ 	.short	0x010a
        /*0452*/ 	.byte	0x04
	.zero		1


	//   ....[54]....
        /*0454*/ 	.word	0x00002e30
        /*0458*/ 	.word	0x00000002
        /*045c*/ 	.word	0x00000090
        /*0460*/ 	.short	0x010a
        /*0462*/ 	.byte	0xff
	.zero		1


	//   ....[55]....
        /*0464*/ 	.word	0x00002f40
        /*0468*/ 	.word	0x00000002
        /*046c*/ 	.word	0x00000000
        /*0470*/ 	.short	0x0101
        /*0472*/ 	.byte	0xff
	.zero		1


	//   ....[56]....
        /*0474*/ 	.word	0x00002fd0
        /*0478*/ 	.word	0x000000ff
        /*047c*/ 	.word	0x000000a0
        /*0480*/ 	.short	0x0106
        /*0482*/ 	.byte	0x04
	.zero		1


	//   ....[57]....
        /*0484*/ 	.word	0x00002ff0
        /*0488*/ 	.word	0x000000ff
        /*048c*/ 	.word	0x000000a0
        /*0490*/ 	.short	0x010a
        /*0492*/ 	.byte	0x04
	.zero		1


	//   ....[58]....
        /*0494*/ 	.word	0x00003080
        /*0498*/ 	.word	0x000000ff
        /*049c*/ 	.word	0x000000a0
        /*04a0*/ 	.short	0x0106
        /*04a2*/ 	.byte	0x07
	.zero		1


	//   ....[59]....
        /*04a4*/ 	.word	0x000030c0
        /*04a8*/ 	.word	0x00000000
        /*04ac*/ 	.word	0x000000a0
        /*04b0*/ 	.short	0x010a
        /*04b2*/ 	.byte	0xff
	.zero		1


	//   ....[60]....
        /*04b4*/ 	.word	0x00003610
        /*04b8*/ 	.word	0x00000000
        /*04bc*/ 	.word	0x00000090
        /*04c0*/ 	.short	0x010a
        /*04c2*/ 	.byte	0xff
	.zero		1


	//   ....[61]....
        /*04c4*/ 	.word	0x00003720
        /*04c8*/ 	.word	0x00000003
        /*04cc*/ 	.word	0x00000000
        /*04d0*/ 	.short	0x0101
        /*04d2*/ 	.byte	0xff
	.zero		1


	//   ....[62]....
        /*04d4*/ 	.word	0x00003730
        /*04d8*/ 	.word	0x000000ff
        /*04dc*/ 	.word	0x00000000
        /*04e0*/ 	.short	0x010a
        /*04e2*/ 	.byte	0x04
	.zero		1


	//   ....[63]....
        /*04e4*/ 	.word	0x00003750
        /*04e8*/ 	.word	0x000000ff
        /*04ec*/ 	.word	0x000000d0
        /*04f0*/ 	.short	0x010a
        /*04f2*/ 	.byte	0x1e
	.zero		1


	//   ....[64]....
        /*04f4*/ 	.word	0x00003820
        /*04f8*/ 	.word	0x000000ff
        /*04fc*/ 	.word	0x00000000
        /*0500*/ 	.short	0x010a
        /*0502*/ 	.byte	0x05
	.zero		1


	//   ....[65]....
        /*0504*/ 	.word	0x00003960
        /*0508*/ 	.word	0x000000ff
        /*050c*/ 	.word	0x00000000
        /*0510*/ 	.short	0x010a
        /*0512*/ 	.byte	0x04
	.zero		1


	//   ....[66]....
        /*0514*/ 	.word	0x00003bf0
        /*0518*/ 	.word	0x000000ff
        /*051c*/ 	.word	0x00000000
        /*0520*/ 	.short	0x010a
        /*0522*/ 	.byte	0x04
	.zero		1


	//   ....[67]....
        /*0524*/ 	.word	0x00003c80
        /*0528*/ 	.word	0x000000ff
        /*052c*/ 	.word	0x00000000
        /*0530*/ 	.short	0x010a
        /*0532*/ 	.byte	0x05
	.zero		1


	//   ....[68]....
        /*0534*/ 	.word	0x00003d10
        /*0538*/ 	.word	0x000000ff
        /*053c*/ 	.word	0x00000000
        /*0540*/ 	.short	0x010a
        /*0542*/ 	.byte	0x05
	.zero		1


	//   ....[69]....
        /*0544*/ 	.word	0x00003da0
        /*0548*/ 	.word	0x000000ff
        /*054c*/ 	.word	0x00000000
        /*0550*/ 	.short	0x010a
        /*0552*/ 	.byte	0x04
	.zero		1


	//   ....[70]....
        /*0554*/ 	.word	0x00004250
        /*0558*/ 	.word	0x0000000c
        /*055c*/ 	.word	0x00000090
        /*0560*/ 	.short	0x010a
        /*0562*/ 	.byte	0xff
	.zero		1


	//   ....[71]....
        /*0564*/ 	.word	0x000043c0
        /*0568*/ 	.word	0x00000000
        /*056c*/ 	.word	0x00000000
        /*0570*/ 	.short	0x0101
        /*0572*/ 	.byte	0xff
	.zero		1


	//   ....[72]....
        /*0574*/ 	.word	0x00004850
        /*0578*/ 	.word	0x000000ff
        /*057c*/ 	.word	0x00000088
        /*0580*/ 	.short	0x010a
        /*0582*/ 	.byte	0x15
	.zero		1


	//   ....[73]....
        /*0584*/ 	.word	0x000049d0
        /*0588*/ 	.word	0x000000ff
        /*058c*/ 	.word	0x00000070
        /*0590*/ 	.short	0x010a
        /*0592*/ 	.byte	0x15
	.zero		1


	//   ....[74]....
        /*0594*/ 	.word	0x00004b50
        /*0598*/ 	.word	0x000000ff
        /*059c*/ 	.word	0x00000060
        /*05a0*/ 	.short	0x010b
        /*05a2*/ 	.byte	0x15
	.zero		1


	//   ....[75]....
        /*05a4*/ 	.word	0x00004b60
        /*05a8*/ 	.word	0x000000ff
        /*05ac*/ 	.word	0x00000000
        /*05b0*/ 	.short	0x0101
        /*05b2*/ 	.byte	0x06
	.zero		1


	//   ....[76]....
        /*05b4*/ 	.word	0x00004b70
        /*05b8*/ 	.word	0x000000ff
        /*05bc*/ 	.word	0x00000078
        /*05c0*/ 	.short	0x010a
        /*05c2*/ 	.byte	0x15
	.zero		1


	//   ....[77]....
        /*05c4*/ 	.word	0x00004d60
        /*05c8*/ 	.word	0x000000ff
        /*05cc*/ 	.word	0x00000068
        /*05d0*/ 	.short	0x010b
        /*05d2*/ 	.byte	0x15
	.zero		1


	//   ....[78]....
        /*05d4*/ 	.word	0x00004d70
        /*05d8*/ 	.word	0x000000ff
        /*05dc*/ 	.word	0x00000000
        /*05e0*/ 	.short	0x0101
        /*05e2*/ 	.byte	0x21
	.zero		1


	//   ....[79]....
        /*05e4*/ 	.word	0x00004da0
        /*05e8*/ 	.word	0x000000ff
        /*05ec*/ 	.word	0x00000070
        /*05f0*/ 	.short	0x010a
        /*05f2*/ 	.byte	0x15
	.zero		1


	//   ....[80]....
        /*05f4*/ 	.word	0x00004de0
        /*05f8*/ 	.word	0x00000000
        /*05fc*/ 	.word	0x00000078
        /*0600*/ 	.short	0x010a
        /*0602*/ 	.byte	0xff
	.zero		1


	//   ....[81]....
        /*0604*/ 	.word	0x000050f0
        /*0608*/ 	.word	0x00000003
        /*060c*/ 	.word	0x00000090
        /*0610*/ 	.short	0x010a
        /*0612*/ 	.byte	0xff
	.zero		1


	//   ....[82]....
        /*0614*/ 	.word	0x00005270
        /*0618*/ 	.word	0x00000000
        /*061c*/ 	.word	0x00000000
        /*0620*/ 	.short	0x0101
        /*0622*/ 	.byte	0xff
	.zero		1


	//   ....[83]....
        /*0624*/ 	.word	0x00005dc0
        /*0628*/ 	.word	0x00000003
        /*062c*/ 	.word	0x00000060
        /*0630*/ 	.short	0x010a
        /*0632*/ 	.byte	0xff
	.zero		1


	//   ....[84]....
        /*0634*/ 	.word	0x00005e00
        /*0638*/ 	.word	0x000000ba
        /*063c*/ 	.word	0x000000b0
        /*0640*/ 	.short	0x010a
        /*0642*/ 	.byte	0xff
	.zero		1


	//   ....[85]....
        /*0644*/ 	.word	0x00005f30
        /*0648*/ 	.word	0x00000003
        /*064c*/ 	.word	0x00000060
        /*0650*/ 	.short	0x010a
        /*0652*/ 	.byte	0xff
	.zero		1


	//   ....[86]....
        /*0654*/ 	.word	0x00006070
        /*0658*/ 	.word	0x00000000
        /*065c*/ 	.word	0x00000000
        /*0660*/ 	.short	0x0101
        /*0662*/ 	.byte	0xff
	.zero		1


	//   ....[87]....
        /*0664*/ 	.word	0x000060f0
        /*0668*/ 	.word	0x000000ba
        /*066c*/ 	.word	0x000000b0
        /*0670*/ 	.short	0x010a
        /*0672*/ 	.byte	0xff
	.zero		1


	//   ....[88]....
        /*0674*/ 	.word	0x000074a0
        /*0678*/ 	.word	0x000000c1
        /*067c*/ 	.word	0x00000060
        /*0680*/ 	.short	0x010a
        /*0682*/ 	.byte	0xff
	.zero		1


	//   ....[89]....
        /*0684*/ 	.word	0x00007570
        /*0688*/ 	.word	0x000000c1
        /*068c*/ 	.word	0x00000060
        /*0690*/ 	.short	0x010a
        /*0692*/ 	.byte	0xff
	.zero		1


	//   ....[90]....
        /*0694*/ 	.word	0x000076b0
        /*0698*/ 	.word	0x00000000
        /*069c*/ 	.word	0x00000000
        /*06a0*/ 	.short	0x0101
        /*06a2*/ 	.byte	0xff
	.zero		1


	//   ....[91]....
        /*06a4*/ 	.word	0x00007bb0
        /*06a8*/ 	.word	0x000000ff
        /*06ac*/ 	.word	0x00000000
        /*06b0*/ 	.short	0x0101
        /*06b2*/ 	.byte	0x04
	.zero		1


	//   ....[92]....
        /*06b4*/ 	.word	0x00008b60
        /*06b8*/ 	.word	0x00000003
        /*06bc*/ 	.word	0x00000100
        /*06c0*/ 	.short	0x010a
        /*06c2*/ 	.byte	0xff
	.zero		1


	//   ....[93]....
        /*06c4*/ 	.word	0x00008bc0
        /*06c8*/ 	.word	0x00000000
        /*06cc*/ 	.word	0x00000030
        /*06d0*/ 	.short	0x010a
        /*06d2*/ 	.byte	0xff
	.zero		1


	//   ....[94]....
        /*06d4*/ 	.word	0x00008c20
        /*06d8*/ 	.word	0x00000000
        /*06dc*/ 	.word	0x00000030
        /*06e0*/ 	.short	0x010a
        /*06e2*/ 	.byte	0xff
	.zero		1


	//   ....[95]....
        /*06e4*/ 	.word	0x00008c70
        /*06e8*/ 	.word	0x00000003
        /*06ec*/ 	.word	0x00000090
        /*06f0*/ 	.short	0x010a
        /*06f2*/ 	.byte	0xff
	.zero		1


	//   ....[96]....
        /*06f4*/ 	.word	0x00008cd0
        /*06f8*/ 	.word	0x00000000
        /*06fc*/ 	.word	0x00000000
        /*0700*/ 	.short	0x010a
        /*0702*/ 	.byte	0xff
	.zero		1


	//   ....[97]....
        /*0704*/ 	.word	0x00008d30
        /*0708*/ 	.word	0x00000000
        /*070c*/ 	.word	0x00000000
        /*0710*/ 	.short	0x010a
        /*0712*/ 	.byte	0xff
	.zero		1


	//   ....[98]....
        /*0714*/ 	.word	0x00008d90
        /*0718*/ 	.word	0x00000000
        /*071c*/ 	.word	0x00000000
        /*0720*/ 	.short	0x010a
        /*0722*/ 	.byte	0xff
	.zero		1


	//   ....[99]....
        /*0724*/ 	.word	0x00008df0
        /*0728*/ 	.word	0x00000000
        /*072c*/ 	.word	0x00000000
        /*0730*/ 	.short	0x010a
        /*0732*/ 	.byte	0xff
	.zero		1


	//   ....[100]....
        /*0734*/ 	.word	0x00008e50
        /*0738*/ 	.word	0x00000000
        /*073c*/ 	.word	0x00000000
        /*0740*/ 	.short	0x010a
        /*0742*/ 	.byte	0xff
	.zero		1


	//   ....[101]....
        /*0744*/ 	.word	0x00008ea0
        /*0748*/ 	.word	0x00000002
        /*074c*/ 	.word	0x000000f0
        /*0750*/ 	.short	0x010a
        /*0752*/ 	.byte	0xff
	.zero		1


	//   ....[102]....
        /*0754*/ 	.word	0x00008f00
        /*0758*/ 	.word	0x00000002
        /*075c*/ 	.word	0x000000a0
        /*0760*/ 	.short	0x010a
        /*0762*/ 	.byte	0xff
	.zero		1


	//   ....[103]....
        /*0764*/ 	.word	0x00008f50
        /*0768*/ 	.word	0x00000002
        /*076c*/ 	.word	0x00000090
        /*0770*/ 	.short	0x010a
        /*0772*/ 	.byte	0xff
	.zero		1


	//   ....[104]....
        /*0774*/ 	.word	0x00008fb0
        /*0778*/ 	.word	0x00000000
        /*077c*/ 	.word	0x000000a0
        /*0780*/ 	.short	0x010a
        /*0782*/ 	.byte	0xff
	.zero		1


	//   ....[105]....
        /*0784*/ 	.word	0x00009000
        /*0788*/ 	.word	0x00000000
        /*078c*/ 	.word	0x00000090
        /*0790*/ 	.short	0x010a
        /*0792*/ 	.byte	0xff
	.zero		1


	//   ....[106]....
        /*0794*/ 	.word	0x00009060
        /*0798*/ 	.word	0x00000003
        /*079c*/ 	.word	0x000000d0
        /*07a0*/ 	.short	0x010a
        /*07a2*/ 	.byte	0xff
	.zero		1


	//   ....[107]....
        /*07a4*/ 	.word	0x000090c0
        /*07a8*/ 	.word	0x00000000
        /*07ac*/ 	.word	0x00000000
        /*07b0*/ 	.short	0x010a
        /*07b2*/ 	.byte	0xff
	.zero		1


	//   ....[108]....
        /*07b4*/ 	.word	0x00009120
        /*07b8*/ 	.word	0x00000000
        /*07bc*/ 	.word	0x00000000
        /*07c0*/ 	.short	0x010a
        /*07c2*/ 	.byte	0xff
	.zero		1


	//   ....[109]....
        /*07c4*/ 	.word	0x00009180
        /*07c8*/ 	.word	0x00000000
        /*07cc*/ 	.word	0x00000000
        /*07d0*/ 	.short	0x010a
        /*07d2*/ 	.byte	0xff
	.zero		1


	//   ....[110]....
        /*07d4*/ 	.word	0x000091e0
        /*07d8*/ 	.word	0x00000000
        /*07dc*/ 	.word	0x00000000
        /*07e0*/ 	.short	0x010a
        /*07e2*/ 	.byte	0xff
	.zero		1


	//   ....[111]....
        /*07e4*/ 	.word	0x00009240
        /*07e8*/ 	.word	0x00000000
        /*07ec*/ 	.word	0x00000000
        /*07f0*/ 	.short	0x010a
        /*07f2*/ 	.byte	0xff
	.zero		1


	//   ....[112]....
        /*07f4*/ 	.word	0x00009290
        /*07f8*/ 	.word	0x0000000c
        /*07fc*/ 	.word	0x00000090
        /*0800*/ 	.short	0x010a
        /*0802*/ 	.byte	0xff
	.zero		1


	//   ....[113]....
        /*0804*/ 	.word	0x000092f0
        /*0808*/ 	.word	0x00000000
        /*080c*/ 	.word	0x00000088
        /*0810*/ 	.short	0x010a
        /*0812*/ 	.byte	0xff
	.zero		1


	//   ....[114]....
        /*0814*/ 	.word	0x00009350
        /*0818*/ 	.word	0x00000000
        /*081c*/ 	.word	0x00000070
        /*0820*/ 	.short	0x010a
        /*0822*/ 	.byte	0xff
	.zero		1


	//   ....[115]....
        /*0824*/ 	.word	0x000093b0
        /*0828*/ 	.word	0x00000000
        /*082c*/ 	.word	0x00000078
        /*0830*/ 	.short	0x010a
        /*0832*/ 	.byte	0xff
	.zero		1


	//   ....[116]....
        /*0834*/ 	.word	0x00009410
        /*0838*/ 	.word	0x00000000
        /*083c*/ 	.word	0x00000070
        /*0840*/ 	.short	0x010a
        /*0842*/ 	.byte	0xff
	.zero		1


	//   ....[117]....
        /*0844*/ 	.word	0x00009460
        /*0848*/ 	.word	0x00000003
        /*084c*/ 	.word	0x00000090
        /*0850*/ 	.short	0x010a
        /*0852*/ 	.byte	0xff
	.zero		1


	//   ....[118]....
        /*0854*/ 	.word	0x000094b0
        /*0858*/ 	.word	0x00000003
        /*085c*/ 	.word	0x00000060
        /*0860*/ 	.short	0x010a
        /*0862*/ 	.byte	0xff
	.zero		1


	//   ....[119]....
        /*0864*/ 	.word	0x00009500
        /*0868*/ 	.word	0x000000ba
        /*086c*/ 	.word	0x000000b0
        /*0870*/ 	.short	0x010a
        /*0872*/ 	.byte	0xff
	.zero		1


	//   ....[120]....
        /*0874*/ 	.word	0x00009550
        /*0878*/ 	.word	0x000000c1
        /*087c*/ 	.word	0x00000060
        /*0880*/ 	.short	0x010a
        /*0882*/ 	.byte	0xff
	.zero		1


	//----- nvinfo : EIATTR_NUM_MBARRIERS
	.align		4
.L_47:
        /*0884*/ 	.byte	0x03, 0x38
        /*0886*/ 	.short	0x0022


	//----- nvinfo : EIATTR_EXIT_INSTR_OFFSETS
	.align		4
        /*0888*/ 	.byte	0x04, 0x1c
        /*088a*/ 	.short	(.L_49 - .L_48)


	//   ....[0]....
.L_48:
        /*088c*/ 	.word	0x00002ba0


	//   ....[1]....
        /*0890*/ 	.word	0x00003090


	//   ....[2]....
        /*0894*/ 	.word	0x000030f0


	//   ....[3]....
        /*0898*/ 	.word	0x00004000


	//   ....[4]....
        /*089c*/ 	.word	0x00004e10


	//   ....[5]....
        /*08a0*/ 	.word	0x00004e50


	//   ....[6]....
        /*08a4*/ 	.word	0x00008b50


	//----- nvinfo : EIATTR_MAX_THREADS
	.align		4
.L_49:
        /*08a8*/ 	.byte	0x04, 0x05
        /*08aa*/ 	.short	(.L_51 - .L_50)
.L_50:
        /*08ac*/ 	.word	0x00000100
        /*08b0*/ 	.word	0x00000001
        /*08b4*/ 	.word	0x00000001


	//----- nvinfo : EIATTR_CRS_STACK_SIZE
	.align		4
.L_51:
        /*08b8*/ 	.byte	0x04, 0x1e
        /*08ba*/ 	.short	(.L_53 - .L_52)
.L_52:
        /*08bc*/ 	.word	0x00000000


	//----- nvinfo : EIATTR_CBANK_PARAM_SIZE
	.align		4
.L_53:
        /*08c0*/ 	.byte	0x03, 0x19
        /*08c2*/ 	.short	0x0800


	//----- nvinfo : EIATTR_PARAM_CBANK
	.align		4
        /*08c4*/ 	.byte	0x04, 0x0a
        /*08c6*/ 	.short	(.L_55 - .L_54)
	.align		4
.L_54:
        /*08c8*/ 	.word	index@(.nv.constant0._ZN7cutlass13device_kernelINS_4gemm6kernel13GemmUniversalIN4cute5tupleIJiiiiEEENS1_10collective13CollectiveMmaINS1_35MainloopSm100TmaUmmaWarpSpecializedILi6ELi2ELi4ENS5_IJNS4_1CILi1EEENSA_ILi8EEESB_EEEEENS5_IJNSA_ILi128EEESF_SF_EEENS_12float_e5m2_tENS5_IJlSB_lEEESH_SI_NS4_8TiledMMAINS4_8MMA_AtomIJNS4_10MMA_TraitsINS4_19SM100_MMA_F8F6F4_SSEJSH_SH_fSF_SF_NS4_17integral_constantINS4_4UMMA5MajorELSP_0EEESQ_NSN_INSO_7ScaleInELSR_0EEESS_EEEEEENS4_6LayoutINS5_IJSB_SB_SB_EEENS5_IJNSA_ILi0EEESX_SX_EEEEENS5_IJNS4_10UnderscoreES10_S10_EEEEENS4_23SM90_TMA_LOAD_MULTICASTENS4_14ComposedLayoutINS4_7SwizzleILi3ELi4ELi3EEENS4_18smem_ptr_flag_bitsILi8EEENSV_INS5_IJSC_SF_EEENS5_IJSF_SB_EEEEEEEvNS4_8identityENS4_13SM90_TMA_LOADES1C_vS1D_EENS_8epilogue10collective18CollectiveEpilogueINS1G_23Sm100TmaWarpSpecializedILi2ELi2ELi64ELb0ELb0EEEJSG_NS5_IJNSV_ISF_SB_EENSV_INSA_ILi64EEESB_EEEEESH_SI_SH_SI_NS1G_6fusion15FusionCallbacksIS1K_NS1P_17LinearCombinationISH_fSH_fLNS_15FloatRoundStyleE2EEESG_S1O_JEEENS4_5SM1004TMEM4LOAD26SM100_TMEM_LOAD_32dp32b64xES1E_NS14_INS15_ILi2ELi4ELi3EEES18_NSV_INS5_IJSC_S1M_EEENS5_IJS1M_SB_EEEEEEENS4_39AutoVectorizingCopyWithAssumedAlignmentILi128EEENS4_14SM90_TMA_STOREES23_S25_S25_EEEvvEEEEvNT_6ParamsE)
        /*08cc*/ 	.short	0x0380
        /*08ce*/ 	.short	0x0800


	//----- nvinfo : EIATTR_SW_WAR
	.align		4
.L_55:
        /*08d0*/ 	.byte	0x04, 0x36
        /*08d2*/ 	.short	(.L_57 - .L_56)
.L_56:
        /*08d4*/ 	.word	0x00000008
.L_57:


//--------------------- .nv.callgraph             --------------------------
	.section	.nv.callgraph,"",@"SHT_CUDA_CALLGRAPH"
	.align	4
	.sectionentsize	8
	.align		4
        /*0000*/ 	.word	0x00000000
	.align		4
        /*0004*/ 	.word	0xffffffff
	.align		4
        /*0008*/ 	.word	index@(_ZN7cutlass13device_kernelINS_4gemm6kernel13GemmUniversalIN4cute5tupleIJiiiiEEENS1_10collective13CollectiveMmaINS1_35MainloopSm100TmaUmmaWarpSpecializedILi6ELi2ELi4ENS5_IJNS4_1CILi1EEENSA_ILi8EEESB_EEEEENS5_IJNSA_ILi128EEESF_SF_EEENS_12float_e5m2_tENS5_IJlSB_lEEESH_SI_NS4_8TiledMMAINS4_8MMA_AtomIJNS4_10MMA_TraitsINS4_19SM100_MMA_F8F6F4_SSEJSH_SH_fSF_SF_NS4_17integral_constantINS4_4UMMA5MajorELSP_0EEESQ_NSN_INSO_7ScaleInELSR_0EEESS_EEEEEENS4_6LayoutINS5_IJSB_SB_SB_EEENS5_IJNSA_ILi0EEESX_SX_EEEEENS5_IJNS4_10UnderscoreES10_S10_EEEEENS4_23SM90_TMA_LOAD_MULTICASTENS4_14ComposedLayoutINS4_7SwizzleILi3ELi4ELi3EEENS4_18smem_ptr_flag_bitsILi8EEENSV_INS5_IJSC_SF_EEENS5_IJSF_SB_EEEEEEEvNS4_8identityENS4_13SM90_TMA_LOADES1C_vS1D_EENS_8epilogue10collective18CollectiveEpilogueINS1G_23Sm100TmaWarpSpecializedILi2ELi2ELi64ELb0ELb0EEEJSG_NS5_IJNSV_ISF_SB_EENSV_INSA_ILi64EEESB_EEEEESH_SI_SH_SI_NS1G_6fusion15FusionCallbacksIS1K_NS1P_17LinearCombinationISH_fSH_fLNS_15FloatRoundStyleE2EEESG_S1O_JEEENS4_5SM1004TMEM4LOAD26SM100_TMEM_LOAD_32dp32b64xES1E_NS14_INS15_ILi2ELi4ELi3EEES18_NSV_INS5_IJSC_S1M_EEENS5_IJS1M_SB_EEEEEEENS4_39AutoVectorizingCopyWithAssumedAlignmentILi128EEENS4_14SM90_TMA_STOREES23_S25_S25_EEEvvEEEEvNT_6ParamsE)
	.align		4
        /*000c*/ 	.word	index@(__assertfail)
	.align		4
        /*0010*/ 	.word	0x00000000
	.align		4
        /*0014*/ 	.word	0xfffffffe
	.align		4
        /*0018*/ 	.word	0x00000000
	.align		4
        /*001c*/ 	.word	0xfffffffd
	.align		4
        /*0020*/ 	.word	0x00000000
	.align		4
        /*0024*/ 	.word	0xfffffffc


//--------------------- .nv.constant4             --------------------------
	.section	.nv.constant4,"a",@progbits
	.align	8
	.align		8
.nv.constant4:
        /*0000*/ 	.dword	__assertfail
	.align		8
        /*0008*/ 	.dword	__unnamed_1
	.align		8
        /*0010*/ 	.dword	__unnamed_2
	.align		8
        /*0018*/ 	.dword	_ZN40_INTERNAL_42c94156_4_k_cu_c670b681_375104cuda3std3__45__cpo5beginE
	.align		8
        /*0020*/ 	.dword	_ZN40_INTERNAL_42c94156_4_k_cu_c670b681_375104cuda3std3__45__cpo3endE
	.align		8
        /*0028*/ 	.dword	_ZN40_INTERNAL_42c94156_4_k_cu_c670b681_375104cuda3std3__45__cpo6cbeginE
	.align		8
        /*0030*/ 	.dword	_ZN40_INTERNAL_42c94156_4_k_cu_c670b681_375104cuda3std3__45__cpo4cendE
	.align		8
        /*0038*/ 	.dword	_ZN40_INTERNAL_42c94156_4_k_cu_c670b681_375104cuda3std3__442_GLOBAL__N__42c94156_4_k_cu_c670b681_375106ignoreE
	.align		8
        /*0040*/ 	.dword	_ZN40_INTERNAL_42c94156_4_k_cu_c670b681_375104cuda3std3__419piecewise_constructE
	.align		8
        /*0048*/ 	.dword	_ZN40_INTERNAL_42c94156_4_k_cu_c670b681_375104cuda3std3__48in_placeE
	.align		8
        /*0050*/ 	.dword	_ZN40_INTERNAL_42c94156_4_k_cu_c670b681_375104cuda3std6ranges3__45__cpo4swapE
	.align		8
        /*0058*/ 	.dword	_ZN40_INTERNAL_42c94156_4_k_cu_c670b681_375104cuda3std6ranges3__45__cpo9iter_moveE
	.align		8
        /*0060*/ 	.dword	_ZN40_INTERNAL_42c94156_4_k_cu_c670b681_375104cute7productE
	.align		8
        /*0068*/ 	.dword	_ZN40_INTERNAL_42c94156_4_k_cu_c670b681_375104cute1_E
	.align		8
        /*0070*/ 	.dword	$str$25
	.align		8
        /*0078*/ 	.dword	$str$26
	.align		8
        /*0080*/ 	.dword	$str$27
	.align		8
        /*0088*/ 	.dword	$str$28


//--------------------- .text._ZN7cutlass13device_kernelINS_4gemm6kernel13GemmUniversalIN4cute5tupleIJiiiiEEENS1_10collective13CollectiveMmaINS1_35MainloopSm100TmaUmmaWarpSpecializedILi6ELi2ELi4ENS5_IJNS4_1CILi1EEENSA_ILi8EEESB_EEEEENS5_IJNSA_ILi128EEESF_SF_EEENS_12float_e5m2_tENS5_IJlSB_lEEESH_SI_NS4_8TiledMMAINS4_8MMA_AtomIJNS4_10MMA_TraitsINS4_19SM100_MMA_F8F6F4_SSEJSH_SH_fSF_SF_NS4_17integral_constantINS4_4UMMA5MajorELSP_0EEESQ_NSN_INSO_7ScaleInELSR_0EEESS_EEEEEENS4_6LayoutINS5_IJSB_SB_SB_EEENS5_IJNSA_ILi0EEESX_SX_EEEEENS5_IJNS4_10UnderscoreES10_S10_EEEEENS4_23SM90_TMA_LOAD_MULTICASTENS4_14ComposedLayoutINS4_7SwizzleILi3ELi4ELi3EEENS4_18smem_ptr_flag_bitsILi8EEENSV_INS5_IJSC_SF_EEENS5_IJSF_SB_EEEEEEEvNS4_8identityENS4_13SM90_TMA_LOADES1C_vS1D_EENS_8epilogue10collective18CollectiveEpilogueINS1G_23Sm100TmaWarpSpecializedILi2ELi2ELi64ELb0ELb0EEEJSG_NS5_IJNSV_ISF_SB_EENSV_INSA_ILi64EEESB_EEEEESH_SI_SH_SI_NS1G_6fusion15FusionCallbacksIS1K_NS1P_17LinearCombinationISH_fSH_fLNS_15FloatRoundStyleE2EEESG_S1O_JEEENS4_5SM1004TMEM4LOAD26SM100_TMEM_LOAD_32dp32b64xES1E_NS14_INS15_ILi2ELi4ELi3EEES18_NSV_INS5_IJSC_S1M_EEENS5_IJS1M_SB_EEEEEEENS4_39AutoVectorizingCopyWithAssumedAlignmentILi128EEENS4_14SM90_TMA_STOREES23_S25_S25_EEEvvEEEEvNT_6ParamsE --------------------------
	.section	.text._ZN7cutlass13device_kernelINS_4gemm6kernel13GemmUniversalIN4cute5tupleIJiiiiEEENS1_10collective13CollectiveMmaINS1_35MainloopSm100TmaUmmaWarpSpecializedILi6ELi2ELi4ENS5_IJNS4_1CILi1EEENSA_ILi8EEESB_EEEEENS5_IJNSA_ILi128EEESF_SF_EEENS_12float_e5m2_tENS5_IJlSB_lEEESH_SI_NS4_8TiledMMAINS4_8MMA_AtomIJNS4_10MMA_TraitsINS4_19SM100_MMA_F8F6F4_SSEJSH_SH_fSF_SF_NS4_17integral_constantINS4_4UMMA5MajorELSP_0EEESQ_NSN_INSO_7ScaleInELSR_0EEESS_EEEEEENS4_6LayoutINS5_IJSB_SB_SB_EEENS5_IJNSA_ILi0EEESX_SX_EEEEENS5_IJNS4_10UnderscoreES10_S10_EEEEENS4_23SM90_TMA_LOAD_MULTICASTENS4_14ComposedLayoutINS4_7SwizzleILi3ELi4ELi3EEENS4_18smem_ptr_flag_bitsILi8EEENSV_INS5_IJSC_SF_EEENS5_IJSF_SB_EEEEEEEvNS4_8identityENS4_13SM90_TMA_LOADES1C_vS1D_EENS_8epilogue10collective18CollectiveEpilogueINS1G_23Sm100TmaWarpSpecializedILi2ELi2ELi64ELb0ELb0EEEJSG_NS5_IJNSV_ISF_SB_EENSV_INSA_ILi64EEESB_EEEEESH_SI_SH_SI_NS1G_6fusion15FusionCallbacksIS1K_NS1P_17LinearCombinationISH_fSH_fLNS_15FloatRoundStyleE2EEESG_S1O_JEEENS4_5SM1004TMEM4LOAD26SM100_TMEM_LOAD_32dp32b64xES1E_NS14_INS15_ILi2ELi4ELi3EEES18_NSV_INS5_IJSC_S1M_EEENS5_IJS1M_SB_EEEEEEENS4_39AutoVectorizingCopyWithAssumedAlignmentILi128EEENS4_14SM90_TMA_STOREES23_S25_S25_EEEvvEEEEvNT_6ParamsE,"ax",@progbits
	.align	128
.text._ZN7cutlass13device_kernelINS_4gemm6kernel13GemmUniversalIN4cute5tupleIJiiiiEEENS1_10collective13CollectiveMmaINS1_35MainloopSm100TmaUmmaWarpSpecializedILi6ELi2ELi4ENS5_IJNS4_1CILi1EEENSA_ILi8EEESB_EEEEENS5_IJNSA_ILi128EEESF_SF_EEENS_12float_e5m2_tENS5_IJlSB_lEEESH_SI_NS4_8TiledMMAINS4_8MMA_AtomIJNS4_10MMA_TraitsINS4_19SM100_MMA_F8F6F4_SSEJSH_SH_fSF_SF_NS4_17integral_constantINS4_4UMMA5MajorELSP_0EEESQ_NSN_INSO_7ScaleInELSR_0EEESS_EEEEEENS4_6LayoutINS5_IJSB_SB_SB_EEENS5_IJNSA_ILi0EEESX_SX_EEEEENS5_IJNS4_10UnderscoreES10_S10_EEEEENS4_23SM90_TMA_LOAD_MULTICASTENS4_14ComposedLayoutINS4_7SwizzleILi3ELi4ELi3EEENS4_18smem_ptr_flag_bitsILi8EEENSV_INS5_IJSC_SF_EEENS5_IJSF_SB_EEEEEEEvNS4_8identityENS4_13SM90_TMA_LOADES1C_vS1D_EENS_8epilogue10collective18CollectiveEpilogueINS1G_23Sm100TmaWarpSpecializedILi2ELi2ELi64ELb0ELb0EEEJSG_NS5_IJNSV_ISF_SB_EENSV_INSA_ILi64EEESB_EEEEESH_SI_SH_SI_NS1G_6fusion15FusionCallbacksIS1K_NS1P_17LinearCombinationISH_fSH_fLNS_15FloatRoundStyleE2EEESG_S1O_JEEENS4_5SM1004TMEM4LOAD26SM100_TMEM_LOAD_32dp32b64xES1E_NS14_INS15_ILi2ELi4ELi3EEES18_NSV_INS5_IJSC_S1M_EEENS5_IJS1M_SB_EEEEEEENS4_39AutoVectorizingCopyWithAssumedAlignmentILi128EEENS4_14SM90_TMA_STOREES23_S25_S25_EEEvvEEEEvNT_6ParamsE:
        .type           _ZN7cutlass13device_kernelINS_4gemm6kernel13GemmUniversalIN4cute5tupleIJiiiiEEENS1_10collective13CollectiveMmaINS1_35MainloopSm100TmaUmmaWarpSpecializedILi6ELi2ELi4ENS5_IJNS4_1CILi1EEENSA_ILi8EEESB_EEEEENS5_IJNSA_ILi128EEESF_SF_EEENS_12float_e5m2_tENS5_IJlSB_lEEESH_SI_NS4_8TiledMMAINS4_8MMA_AtomIJNS4_10MMA_TraitsINS4_19SM100_MMA_F8F6F4_SSEJSH_SH_fSF_SF_NS4_17integral_constantINS4_4UMMA5MajorELSP_0EEESQ_NSN_INSO_7ScaleInELSR_0EEESS_EEEEEENS4_6LayoutINS5_IJSB_SB_SB_EEENS5_IJNSA_ILi0EEESX_SX_EEEEENS5_IJNS4_10UnderscoreES10_S10_EEEEENS4_23SM90_TMA_LOAD_MULTICASTENS4_14ComposedLayoutINS4_7SwizzleILi3ELi4ELi3EEENS4_18smem_ptr_flag_bitsILi8EEENSV_INS5_IJSC_SF_EEENS5_IJSF_SB_EEEEEEEvNS4_8identityENS4_13SM90_TMA_LOADES1C_vS1D_EENS_8epilogue10collective18CollectiveEpilogueINS1G_23Sm100TmaWarpSpecializedILi2ELi2ELi64ELb0ELb0EEEJSG_NS5_IJNSV_ISF_SB_EENSV_INSA_ILi64EEESB_EEEEESH_SI_SH_SI_NS1G_6fusion15FusionCallbacksIS1K_NS1P_17LinearCombinationISH_fSH_fLNS_15FloatRoundStyleE2EEESG_S1O_JEEENS4_5SM1004TMEM4LOAD26SM100_TMEM_LOAD_32dp32b64xES1E_NS14_INS15_ILi2ELi4ELi3EEES18_NSV_INS5_IJSC_S1M_EEENS5_IJS1M_SB_EEEEEEENS4_39AutoVectorizingCopyWithAssumedAlignmentILi128EEENS4_14SM90_TMA_STOREES23_S25_S25_EEEvvEEEEvNT_6ParamsE,@function
        .size           _ZN7cutlass13device_kernelINS_4gemm6kernel13GemmUniversalIN4cute5tupleIJiiiiEEENS1_10collective13CollectiveMmaINS1_35MainloopSm100TmaUmmaWarpSpecializedILi6ELi2ELi4ENS5_IJNS4_1CILi1EEENSA_ILi8EEESB_EEEEENS5_IJNSA_ILi128EEESF_SF_EEENS_12float_e5m2_tENS5_IJlSB_lEEESH_SI_NS4_8TiledMMAINS4_8MMA_AtomIJNS4_10MMA_TraitsINS4_19SM100_MMA_F8F6F4_SSEJSH_SH_fSF_SF_NS4_17integral_constantINS4_4UMMA5MajorELSP_0EEESQ_NSN_INSO_7ScaleInELSR_0EEESS_EEEEEENS4_6LayoutINS5_IJSB_SB_SB_EEENS5_IJNSA_ILi0EEESX_SX_EEEEENS5_IJNS4_10UnderscoreES10_S10_EEEEENS4_23SM90_TMA_LOAD_MULTICASTENS4_14ComposedLayoutINS4_7SwizzleILi3ELi4ELi3EEENS4_18smem_ptr_flag_bitsILi8EEENSV_INS5_IJSC_SF_EEENS5_IJSF_SB_EEEEEEEvNS4_8identityENS4_13SM90_TMA_LOADES1C_vS1D_EENS_8epilogue10collective18CollectiveEpilogueINS1G_23Sm100TmaWarpSpecializedILi2ELi2ELi64ELb0ELb0EEEJSG_NS5_IJNSV_ISF_SB_EENSV_INSA_ILi64EEESB_EEEEESH_SI_SH_SI_NS1G_6fusion15FusionCallbacksIS1K_NS1P_17LinearCombinationISH_fSH_fLNS_15FloatRoundStyleE2EEESG_S1O_JEEENS4_5SM1004TMEM4LOAD26SM100_TMEM_LOAD_32dp32b64xES1E_NS14_INS15_ILi2ELi4ELi3EEES18_NSV_INS5_IJSC_S1M_EEENS5_IJS1M_SB_EEEEEEENS4_39AutoVectorizingCopyWithAssumedAlignmentILi128EEENS4_14SM90_TMA_STOREES23_S25_S25_EEEvvEEEEvNT_6ParamsE,(.L_x_156 - _ZN7cutlass13device_kernelINS_4gemm6kernel13GemmUniversalIN4cute5tupleIJiiiiEEENS1_10collective13CollectiveMmaINS1_35MainloopSm100TmaUmmaWarpSpecializedILi6ELi2ELi4ENS5_IJNS4_1CILi1EEENSA_ILi8EEESB_EEEEENS5_IJNSA_ILi128EEESF_SF_EEENS_12float_e5m2_tENS5_IJlSB_lEEESH_SI_NS4_8TiledMMAINS4_8MMA_AtomIJNS4_10MMA_TraitsINS4_19SM100_MMA_F8F6F4_SSEJSH_SH_fSF_SF_NS4_17integral_constantINS4_4UMMA5MajorELSP_0EEESQ_NSN_INSO_7ScaleInELSR_0EEESS_EEEEEENS4_6LayoutINS5_IJSB_SB_SB_EEENS5_IJNSA_ILi0EEESX_SX_EEEEENS5_IJNS4_10UnderscoreES10_S10_EEEEENS4_23SM90_TMA_LOAD_MULTICASTENS4_14ComposedLayoutINS4_7SwizzleILi3ELi4ELi3EEENS4_18smem_ptr_flag_bitsILi8EEENSV_INS5_IJSC_SF_EEENS5_IJSF_SB_EEEEEEEvNS4_8identityENS4_13SM90_TMA_LOADES1C_vS1D_EENS_8epilogue10collective18CollectiveEpilogueINS1G_23Sm100TmaWarpSpecializedILi2ELi2ELi64ELb0ELb0EEEJSG_NS5_IJNSV_ISF_SB_EENSV_INSA_ILi64EEESB_EEEEESH_SI_SH_SI_NS1G_6fusion15FusionCallbacksIS1K_NS1P_17LinearCombinationISH_fSH_fLNS_15FloatRoundStyleE2EEESG_S1O_JEEENS4_5SM1004TMEM4LOAD26SM100_TMEM_LOAD_32dp32b64xES1E_NS14_INS15_ILi2ELi4ELi3EEES18_NSV_INS5_IJSC_S1M_EEENS5_IJS1M_SB_EEEEEEENS4_39AutoVectorizingCopyWithAssumedAlignmentILi128EEENS4_14SM90_TMA_STOREES23_S25_S25_EEEvvEEEEvNT_6ParamsE)
        .other          _ZN7cutlass13device_kernelINS_4gemm6kernel13GemmUniversalIN4cute5tupleIJiiiiEEENS1_10collective13CollectiveMmaINS1_35MainloopSm100TmaUmmaWarpSpecializedILi6ELi2ELi4ENS5_IJNS4_1CILi1EEENSA_ILi8EEESB_EEEEENS5_IJNSA_ILi128EEESF_SF_EEENS_12float_e5m2_tENS5_IJlSB_lEEESH_SI_NS4_8TiledMMAINS4_8MMA_AtomIJNS4_10MMA_TraitsINS4_19SM100_MMA_F8F6F4_SSEJSH_SH_fSF_SF_NS4_17integral_constantINS4_4UMMA5MajorELSP_0EEESQ_NSN_INSO_7ScaleInELSR_0EEESS_EEEEEENS4_6LayoutINS5_IJSB_SB_SB_EEENS5_IJNSA_ILi0EEESX_SX_EEEEENS5_IJNS4_10UnderscoreES10_S10_EEEEENS4_23SM90_TMA_LOAD_MULTICASTENS4_14ComposedLayoutINS4_7SwizzleILi3ELi4ELi3EEENS4_18smem_ptr_flag_bitsILi8EEENSV_INS5_IJSC_SF_EEENS5_IJSF_SB_EEEEEEEvNS4_8identityENS4_13SM90_TMA_LOADES1C_vS1D_EENS_8epilogue10collective18CollectiveEpilogueINS1G_23Sm100TmaWarpSpecializedILi2ELi2ELi64ELb0ELb0EEEJSG_NS5_IJNSV_ISF_SB_EENSV_INSA_ILi64EEESB_EEEEESH_SI_SH_SI_NS1G_6fusion15FusionCallbacksIS1K_NS1P_17LinearCombinationISH_fSH_fLNS_15FloatRoundStyleE2EEESG_S1O_JEEENS4_5SM1004TMEM4LOAD26SM100_TMEM_LOAD_32dp32b64xES1E_NS14_INS15_ILi2ELi4ELi3EEES18_NSV_INS5_IJSC_S1M_EEENS5_IJS1M_SB_EEEEEEENS4_39AutoVectorizingCopyWithAssumedAlignmentILi128EEENS4_14SM90_TMA_STOREES23_S25_S25_EEEvvEEEEvNT_6ParamsE,@"STO_CUDA_ENTRY STV_DEFAULT"
_ZN7cutlass13device_kernelINS_4gemm6kernel13GemmUniversalIN4cute5tupleIJiiiiEEENS1_10collective13CollectiveMmaINS1_35MainloopSm100TmaUmmaWarpSpecializedILi6ELi2ELi4ENS5_IJNS4_1CILi1EEENSA_ILi8EEESB_EEEEENS5_IJNSA_ILi128EEESF_SF_EEENS_12float_e5m2_tENS5_IJlSB_lEEESH_SI_NS4_8TiledMMAINS4_8MMA_AtomIJNS4_10MMA_TraitsINS4_19SM100_MMA_F8F6F4_SSEJSH_SH_fSF_SF_NS4_17integral_constantINS4_4UMMA5MajorELSP_0EEESQ_NSN_INSO_7ScaleInELSR_0EEESS_EEEEEENS4_6LayoutINS5_IJSB_SB_SB_EEENS5_IJNSA_ILi0EEESX_SX_EEEEENS5_IJNS4_10UnderscoreES10_S10_EEEEENS4_23SM90_TMA_LOAD_MULTICASTENS4_14ComposedLayoutINS4_7SwizzleILi3ELi4ELi3EEENS4_18smem_ptr_flag_bitsILi8EEENSV_INS5_IJSC_SF_EEENS5_IJSF_SB_EEEEEEEvNS4_8identityENS4_13SM90_TMA_LOADES1C_vS1D_EENS_8epilogue10collective18CollectiveEpilogueINS1G_23Sm100TmaWarpSpecializedILi2ELi2ELi64ELb0ELb0EEEJSG_NS5_IJNSV_ISF_SB_EENSV_INSA_ILi64EEESB_EEEEESH_SI_SH_SI_NS1G_6fusion15FusionCallbacksIS1K_NS1P_17LinearCombinationISH_fSH_fLNS_15FloatRoundStyleE2EEESG_S1O_JEEENS4_5SM1004TMEM4LOAD26SM100_TMEM_LOAD_32dp32b64xES1E_NS14_INS15_ILi2ELi4ELi3EEES18_NSV_INS5_IJSC_S1M_EEENS5_IJS1M_SB_EEEEEEENS4_39AutoVectorizingCopyWithAssumedAlignmentILi128EEENS4_14SM90_TMA_STOREES23_S25_S25_EEEvvEEEEvNT_6ParamsE:
[----:B------:R-:W1:Y:S01]  /*0000*/  LDC R1, c[0x0][0x37c] ;  /* 0x0000df00ff017b82 */ /* 0x000e620000000800 */
[----:B------:R-:W2:Y:S01]  /*0010*/  S2R R170, SR_TID.X ;  /* 0x0000000000aa7919 */ /* 0x000ea20000002100 */
[----:B------:R-:W3:Y:S01]  /*0020*/  LDCU.64 UR8, c[0x0][0x890] ;  /* 0x00011200ff0877ac */ /* 0x000ee20008000a00 */
[----:B------:R-:W-:Y:S02]  /*0030*/  PRMT R158, RZ, 0x7610, R158 ;  /* 0x00007610ff9e7816 */ /* 0x000fe4000000009e */
[----:B------:R-:W-:Y:S01]  /*0040*/  ELECT P3, URZ, PT ;  /* 0x0000000000ff782f */ /* 0x000fe20003860000 */
[----:B---3--:R-:W-:-:S04]  /*0050*/  UISETP.NE.U32.AND UP0, UPT, UR8, URZ, UPT ;  /* 0x000000ff0800728c */ /* 0x008fc8000bf05070 */
[----:B------:R-:W-:Y:S01]  /*0060*/  UISETP.NE.AND.EX UP0, UPT, UR9, URZ, UPT, UP0 ;  /* 0x000000ff0900728c */ /* 0x000fe2000bf05300 */
[----:B--2---:R-:W-:-:S05]  /*0070*/  SHF.R.U32.HI R159, RZ, 0x5, R170 ;  /* 0x00000005ff9f7819 */ /* 0x004fca00000116aa */
[----:B------:R-:W2:Y:S02]  /*0080*/  SHFL.IDX PT, R0, R159, RZ, 0x1f ;  /* 0x00001fff9f007589 */ /* 0x000ea400000e0000 */
[----:B--2---:R-:W-:Y:S01]  /*0090*/  R2UR UR17, R0 ;  /* 0x00000000001172ca */ /* 0x004fe200000e0000 */
[----:B-1----:R-:W-:-:S14]  /*00a0*/  BRA.U UP0, `(.L_x_0) ;  /* 0x0000000100307547 */ /* 0x002fdc000b800000 */
[----:B------:R-:W1:Y:S02]  /*00b0*/  LDCU.64 UR4, c[0x0][0x888] ;  /* 0x00011100ff0477ac */ /* 0x000e640008000a00 */
[----:B-1----:R-:W-:-:S04]  /*00c0*/  UISETP.NE.U32.AND UP0, UPT, UR4, URZ, UPT ;  /* 0x000000ff0400728c */ /* 0x002fc8000bf05070 */
[----:B------:R-:W-:-:S09]  /*00d0*/  UISETP.NE.AND.EX UP0, UPT, UR5, URZ, UPT, UP0 ;  /* 0x000000ff0500728c */ /* 0x000fd2000bf05300 */
[----:B------:R-:W-:Y:S05]  /*00e0*/  BRA.U !UP0, `(.L_x_1) ;  /* 0x0000000108147547 */ /* 0x000fea000b800000 */
[----:B------:R-:W1:Y:S01]  /*00f0*/  LDC.64 R2, c[0x0][0x888] ;  /* 0x00022200ff027b82 */ /* 0x000e620000000a00 */
[----:B------:R-:W1:Y:S02]  /*0100*/  LDCU.64 UR4, c[0x0][0x358] ;  /* 0x00006b00ff0477ac */ /* 0x000e640008000a00 */
[----:B-1----:R1:W5:Y:S01]  /*0110*/  LDG.E R73, desc[UR4][R2.64] ;  /* 0x0000000402497981 */ /* 0x002362000c1e1900 */
[----:B------:R-:W-:Y:S01]  /*0120*/  HFMA2 R158, -RZ, RZ, 0, 5.9604644775390625e-08 ;  /* 0x00000001ff9e7431 */ /* 0x000fe200000001ff */
[----:B------:R-:W-:Y:S05]  /*0130*/  BRA `(.L_x_0) ;  /* 0x00000000000c7947 */ /* 0x000fea0003800000 */
.L_x_1:
[----:B------:R-:W1:Y:S01]  /*0140*/  LDCU UR4, c[0x0][0x880] ;  /* 0x00011000ff0477ac */ /* 0x000e620008000800 */
[----:B------:R-:W-:Y:S01]  /*0150*/  HFMA2 R158, -RZ, RZ, 0, 5.9604644775390625e-08 ;  /* 0x00000001ff9e7431 */ /* 0x000fe200000001ff */
[----:B-1----:R-:W-:-:S07]  /*0160*/  MOV R73, UR4 ;  /* 0x0000000400497c02 */ /* 0x002fce0008000f00 */
.L_x_0:
[----:B------:R-:W2:Y:S02]  /*0170*/  LDCU.64 UR4, c[0x0][0x8b0] ;  /* 0x00011600ff0477ac */ /* 0x000ea40008000a00 */
[----:B--2---:R-:W-:-:S04]  /*0180*/  UISETP.NE.U32.AND UP0, UPT, UR4, URZ, UPT ;  /* 0x000000ff0400728c */ /* 0x004fc8000bf05070 */
[----:B------:R-:W-:-:S09]  /*0190*/  UISETP.NE.AND.EX UP0, UPT, UR5, URZ, UPT, UP0 ;  /* 0x000000ff0500728c */ /* 0x000fd2000bf05300 */
[----:B------:R-:W-:Y:S05]  /*01a0*/  BRA.U UP0, `(.L_x_2) ;  /* 0x0000000100287547 */ /* 0x000fea000b800000 */
[----:B------:R-:W2:Y:S02]  /*01b0*/  LDCU.64 UR4, c[0x0][0x8a8] ;  /* 0x00011500ff0477ac */ /* 0x000ea40008000a00 */
[----:B--2---:R-:W-:-:S04]  /*01c0*/  UISETP.NE.U32.AND UP0, UPT, UR4, URZ, UPT ;  /* 0x000000ff0400728c */ /* 0x004fc8000bf05070 */
[----:B------:R-:W-:-:S09]  /*01d0*/  UISETP.NE.AND.EX UP0, UPT, UR5, URZ, UPT, UP0 ;  /* 0x000000ff0500728c */ /* 0x000fd2000bf05300 */
[----:B------:R-:W-:Y:S05]  /*01e0*/  BRA.U !UP0, `(.L_x_3) ;  /* 0x0000000108107547 */ /* 0x000fea000b800000 */
[----:B------:R-:W2:Y:S01]  /*01f0*/  LDC.64 R70, c[0x0][0x8a8] ;  /* 0x00022a00ff467b82 */ /* 0x000ea20000000a00 */
[----:B------:R-:W2:Y:S02]  /*0200*/  LDCU.64 UR4, c[0x0][0x358] ;  /* 0x00006b00ff0477ac */ /* 0x000ea40008000a00 */
[----:B--2---:R2:W5:Y:S01]  /*0210*/  LDG.E R70, desc[UR4][R70.64] ;  /* 0x0000000446467981 */ /* 0x004562000c1e1900 */
[----:B------:R-:W-:Y:S05]  /*0220*/  BRA `(.L_x_2) ;  /* 0x0000000000087947 */ /* 0x000fea0003800000 */
.L_x_3:
[----:B------:R-:W2:Y:S02]  /*0230*/  LDCU UR4, c[0x0][0x8a0] ;  /* 0x00011400ff0477ac */ /* 0x000ea40008000800 */
[----:B--2---:R-:W-:Y:S02]  /*0240*/  MOV R70, UR4 ;  /* 0x0000000400467c02 */ /* 0x004fe40008000f00 */
.L_x_2:
[----:B------:R-:W-:Y:S01]  /*0250*/  IMAD.U32 R0, RZ, RZ, UR17 ;  /* 0x00000011ff007e24 */ /* 0x000fe2000f8e00ff */
[----:B------:R-:W-:Y:S04]  /*0260*/  BSSY.RECONVERGENT B0, `(.L_x_4) ;  /* 0x000000c000007945 */ /* 0x000fe80003800200 */
[C---:B------:R-:W-:Y:S02]  /*0270*/  ISETP.NE.OR P1, PT, R0.reuse, 0x1, !P3 ;  /* 0x000000010000780c */ /* 0x040fe40005f25670 */
[----:B------:R-:W-:-:S11]  /*0280*/  ISETP.NE.OR P0, PT, R0, 0x3, !P3 ;  /* 0x000000030000780c */ /* 0x000fd60005f05670 */
[----:B------:R-:W-:Y:S05]  /*0290*/  @P1 BRA `(.L_x_5) ;  /* 0x0000000000201947 */ /* 0x000fea0003800000 */
[----:B------:R-:W3:Y:S02]  /*02a0*/  LDCU.64 UR4, c[0x0][0x348] ;  /* 0x00006900ff0477ac */ /* 0x000ee40008000a00 */
[----:B---3--:R-:W-:Y:S02]  /*02b0*/  UIADD3 UR6, UP1, UPT, UR4, 0x80, URZ ;  /* 0x0000008004067890 */ /* 0x008fe4000ff3e0ff */
[----:B------:R-:W-:Y:S02]  /*02c0*/  UIADD3 UR4, UP0, UPT, UR4, 0x180, URZ ;  /* 0x0000018004047890 */ /* 0x000fe4000ff1e0ff */
[----:B------:R-:W-:Y:S02]  /*02d0*/  UIADD3.X UR7, UPT, UPT, URZ, UR5, URZ, UP1, !UPT ;  /* 0x00000005ff077290 */ /* 0x000fe40008ffe4ff */
[----:B------:R-:W-:-:S07]  /*02e0*/  UIADD3.X UR5, UPT, UPT, URZ, UR5, URZ, UP0, !UPT ;  /* 0x00000005ff057290 */ /* 0x000fce00087fe4ff */
[----:B------:R3:W-:Y:S02]  /*02f0*/  UTMACCTL.PF [UR6] ;  /* 0x00000000060079b9 */ /* 0x0007e40008040000 */
[----:B------:R3:W-:Y:S02]  /*0300*/  UTMACCTL.PF [UR4] ;  /* 0x00000000040079b9 */ /* 0x0007e40008040000 */
[----:B---3--:R-:W-:Y:S01]  /*0310*/  NOP ;  /* 0x0000000000007918 */ /* 0x008fe20000000000 */
.L_x_5:
[----:B------:R-:W-:Y:S05]  /*0320*/  BSYNC.RECONVERGENT B0 ;  /* 0x0000000000007941 */ /* 0x000fea0003800200 */
.L_x_4:
[----:B------:R-:W-:Y:S04]  /*0330*/  BSSY.RECONVERGENT B0, `(.L_x_6) ;  /* 0x000000a000007945 */ /* 0x000fe80003800200 */
        /* <DEDUP_REMOVED lines=9> */
.L_x_7:
[----:B------:R-:W-:Y:S05]  /*03d0*/  BSYNC.RECONVERGENT B0 ;  /* 0x0000000000007941 */ /* 0x000fea0003800200 */
.L_x_6:
[----:B------:R-:W3:Y:S01]  /*03e0*/  LDCU.64 UR4, c[0x0][0x888] ;  /* 0x00011100ff0477ac */ /* 0x000ee20008000a00 */
[----:B------:R-:W-:Y:S02]  /*03f0*/  UISETP.EQ.U32.AND UP1, UPT, UR8, URZ, UPT ;  /* 0x000000ff0800728c */ /* 0x000fe4000bf22070 */
[----:B------:R-:W-:Y:S02]  /*0400*/  UPLOP3.LUT UP3, UPT, UPT, UPT, UPT, 0x80, 0x8 ;  /* 0x000000000008789c */ /* 0x000fe40003f6f070 */
[----:B---3--:R-:W-:-:S04]  /*0410*/  UISETP.NE.U32.AND UP0, UPT, UR4, URZ, UPT ;  /* 0x000000ff0400728c */ /* 0x008fc8000bf05070 */
[----:B------:R-:W-:-:S04]  /*0420*/  UISETP.NE.AND.EX UP0, UPT, UR5, URZ, UPT, UP0 ;  /* 0x000000ff0500728c */ /* 0x000fc8000bf05300 */
[----:B------:R-:W-:-:S04]  /*0430*/  UISETP.EQ.OR.EX UP2, UPT, UR9, URZ, !UP0, UP1 ;  /* 0x000000ff0900728c */ /* 0x000fc8000c742710 */
[----:B------:R-:W-:-:S06]  /*0440*/  UP2UR UR4, UPR, URZ, 0x4 ;  /* 0x00000004ff047883 */ /* 0x000fcc0008000000 */
[----:B------:R-:W-:Y:S01]  /*0450*/  MOV R161, UR4 ;  /* 0x0000000400a17c02 */ /* 0x000fe20008000f00 */
[----:B------:R-:W-:Y:S06]  /*0460*/  BRA.U !UP2, `(.L_x_8) ;  /* 0x000000010a207547 */ /* 0x000fec000b800000 */
[----:B------:R-:W-:Y:S01]  /*0470*/  UISETP.NE.U32.AND UP1, UPT, UR8, URZ, UPT ;  /* 0x000000ff0800728c */ /* 0x000fe2000bf25070 */
[----:B-----5:R-:W-:Y:S01]  /*0480*/  FSETP.NEU.AND P0, PT, R73, RZ, PT ;  /* 0x000000ff4900720b */ /* 0x020fe20003f0d000 */
[----:B------:R-:W-:Y:S02]  /*0490*/  USEL UR4, URZ, 0xffffffff, UP0 ;  /* 0xffffffffff047887 */ /* 0x000fe40008000000 */
[----:B------:R-:W-:-:S10]  /*04a0*/  UISETP.NE.AND.EX UP1, UPT, UR9, URZ, UPT, UP1 ;  /* 0x000000ff0900728c */ /* 0x000fd4000bf25310 */
[----:B------:R-:W-:Y:S01]  /*04b0*/  VOTEU.ANY UP0, P0 ;  /* 0x0000000000ff7886 */ /* 0x000fe20000000100 */
[----:B------:R-:W-:-:S04]  /*04c0*/  @!UP1 USEL UR4, URZ, 0xffffffff, UP0 ;  /* 0xffffffffff049887 */ /* 0x000fc80008000000 */
[----:B------:R-:W-:-:S04]  /*04d0*/  ULOP3.LUT UR4, UR4, 0x1, URZ, 0xc0, !UPT ;  /* 0x0000000104047892 */ /* 0x000fc8000f8ec0ff */
[----:B------:R-:W-:-:S11]  /*04e0*/  UISETP.NE.U32.AND UP3, UPT, UR4, 0x1, UPT ;  /* 0x000000010400788c */ /* 0x000fd6000bf65070 */
.L_x_8:
[----:B-1----:R-:W1:Y:S01]  /*04f0*/  SHFL.IDX PT, R2, R159, RZ, 0x1f ;  /* 0x00001fff9f027589 */ /* 0x002e6200000e0000 */
[----:B------:R-:W-:-:S04]  /*0500*/  UISETP.NE.AND UP0, UPT, UR17, 0x2, UPT ;  /* 0x000000021100788c */ /* 0x000fc8000bf05270 */
[----:B------:R-:W-:Y:S01]  /*0510*/  USEL UR37, URZ, 0x1, UP0 ;  /* 0x00000001ff257887 */ /* 0x000fe20008000000 */
[----:B-1----:R-:W-:-:S13]  /*0520*/  ISETP.NE.AND P0, PT, R2, RZ, PT ;  /* 0x000000ff0200720c */ /* 0x002fda0003f05270 */
[----:B------:R-:W-:Y:S05]  /*0530*/  @P0 BRA `(.L_x_9) ;  /* 0x0000000000680947 */ /* 0x000fea0003800000 */
[----:B------:R-:W1:Y:S01]  /*0540*/  S2UR UR4, SR_CgaCtaId ;  /* 0x00000000000479c3 */ /* 0x000e620000008800 */
[----:B------:R-:W-:Y:S01]  /*0550*/  UMOV UR5, 0x400 ;  /* 0x0000040000057882 */ /* 0x000fe20000000000 */
[----:B------:R-:W-:Y:S01]  /*0560*/  UMOV UR8, 0x1 ;  /* 0x0000000100087882 */ /* 0x000fe20000000000 */
[----:B------:R-:W-:Y:S01]  /*0570*/  UMOV UR6, 0x8 ;  /* 0x0000000800067882 */ /* 0x000fe20000000000 */
[----:B------:R-:W-:-:S04]  /*0580*/  UIADD3 UR8, UPT, UPT, -UR8, 0x100000, URZ ;  /* 0x0010000008087890 */ /* 0x000fc8000fffe1ff */
[----:B------:R-:W-:Y:S02]  /*0590*/  USHF.L.U32 UR9, UR8, 0xb, URZ ;  /* 0x0000000b08097899 */ /* 0x000fe400080006ff */
[----:B------:R-:W-:Y:S02]  /*05a0*/  USHF.L.U32 UR8, UR8, 0x1, URZ ;  /* 0x0000000108087899 */ /* 0x000fe400080006ff */
[----:B------:R-:W-:-:S04]  /*05b0*/  UIADD3 UR6, UPT, UPT, -UR6, 0x100000, URZ ;  /* 0x0010000006067890 */ /* 0x000fc8000fffe1ff */
[----:B------:R-:W-:Y:S02]  /*05c0*/  USHF.L.U32 UR7, UR6, 0xb, URZ ;  /* 0x0000000b06077899 */ /* 0x000fe400080006ff */
[----:B------:R-:W-:Y:S01]  /*05d0*/  USHF.L.U32 UR6, UR6, 0x1, URZ ;  /* 0x0000000106067899 */ /* 0x000fe200080006ff */
[----:B------:R-:W-:Y:S01]  /*05e0*/  ELECT P0, URZ, PT ;  /* 0x0000000000ff782f */ /* 0x000fe20003800000 */
[----:B-1----:R-:W-:Y:S01]  /*05f0*/  ULEA UR4, UR4, UR5, 0x18 ;  /* 0x0000000504047291 */ /* 0x002fe2000f8ec0ff */
[----:B------:R-:W1:Y:S11]  /*0600*/  FENCE.VIEW.ASYNC.S ;  /* 0x00000000000073c6 */ /* 0x000e760000000000 */
[----:B-1----:R1:W3:Y:S01]  /*0610*/  SYNCS.EXCH.64 URZ, [UR4], UR8 ;  /* 0x0000000804ff75b2 */ /* 0x0022e20008000100 */
[----:B------:R1:W4:Y:S01]  /*0620*/  SYNCS.EXCH.64 URZ, [UR4+0x30], UR6 ;  /* 0x0000300604ff75b2 */ /* 0x0003220008000100 */
[----:B------:R1:W1:Y:S01]  /*0630*/  SYNCS.EXCH.64 URZ, [UR4+0x8], UR8 ;  /* 0x0000080804ff75b2 */ /* 0x0002620008000100 */
        /* <DEDUP_REMOVED lines=9> */
[----:B------:R-:W-:Y:S01]  /*06d0*/  NOP ;  /* 0x0000000000007918 */ /* 0x000fe20000000000 */
.L_x_9:
[----:B------:R-:W2:Y:S01]  /*06e0*/  SHFL.IDX PT, R2, R159, RZ, 0x1f ;  /* 0x00001fff9f027589 */ /* 0x000ea200000e0000 */
[----:B------:R-:W-:Y:S01]  /*06f0*/  NOP ;  /* 0x0000000000007918 */ /* 0x000fe20000000000 */
[----:B--2---:R-:W-:-:S13]  /*0700*/  ISETP.NE.AND P0, PT, R2, 0x1, PT ;  /* 0x000000010200780c */ /* 0x004fda0003f05270 */
[----:B------:R-:W-:Y:S05]  /*0710*/  @P0 BRA `(.L_x_10) ;  /* 0x0000000000480947 */ /* 0x000fea0003800000 */
[----:B-1----:R-:W1:Y:S01]  /*0720*/  S2UR UR4, SR_CgaCtaId ;  /* 0x00000000000479c3 */ /* 0x002e620000008800 */
        /* <DEDUP_REMOVED lines=12> */
[----:B-1----:R2:W1:Y:S01]  /*07f0*/  SYNCS.EXCH.64 URZ, [UR4+0x60], UR8 ;  /* 0x0000600804ff75b2 */ /* 0x0024620008000100 */
[----:B------:R2:W1:Y:S01]  /*0800*/  SYNCS.EXCH.64 URZ, [UR4+0x70], UR6 ;  /* 0x0000700604ff75b2 */ /* 0x0004620008000100 */
[----:B------:R2:W1:Y:S01]  /*0810*/  SYNCS.EXCH.64 URZ, [UR4+0x68], UR8 ;  /* 0x0000680804ff75b2 */ /* 0x0004620008000100 */
[----:B------:R2:W1:Y:S02]  /*0820*/  SYNCS.EXCH.64 URZ, [UR4+0x78], UR6 ;  /* 0x0000780604ff75b2 */ /* 0x0004640008000100 */
[----:B--2---:R-:W-:Y:S01]  /*0830*/  NOP ;  /* 0x0000000000007918 */ /* 0x004fe20000000000 */
.L_x_10:
[----:B------:R-:W2:Y:S01]  /*0840*/  SHFL.IDX PT, R2, R159, RZ, 0x1f ;  /* 0x00001fff9f027589 */ /* 0x000ea200000e0000 */
[----:B------:R-:W-:Y:S01]  /*0850*/  NOP ;  /* 0x0000000000007918 */ /* 0x000fe20000000000 */
[----:B--2---:R-:W-:-:S13]  /*0860*/  ISETP.NE.AND P0, PT, R2, 0x3, PT ;  /* 0x000000030200780c */ /* 0x004fda0003f05270 */
[----:B------:R-:W-:Y:S05]  /*0870*/  @P0 BRA `(.L_x_11) ;  /* 0x0000000000300947 */ /* 0x000fea0003800000 */
[----:B-1----:R-:W1:Y:S01]  /*0880*/  S2UR UR6, SR_CgaCtaId ;  /* 0x00000000000679c3 */ /* 0x002e620000008800 */
[----:B------:R-:W-:Y:S01]  /*0890*/  UMOV UR4, 0x400 ;  /* 0x0000040000047882 */ /* 0x000fe20000000000 */
[----:B------:R-:W-:Y:S01]  /*08a0*/  UMOV UR5, 0x20 ;  /* 0x0000002000057882 */ /* 0x000fe20000000000 */
[----:B------:R-:W-:Y:S01]  /*08b0*/  ELECT P0, URZ, PT ;  /* 0x0000000000ff782f */ /* 0x000fe20003800000 */
[----:B-1----:R-:W-:Y:S02]  /*08c0*/  ULEA UR6, UR6, UR4, 0x18 ;  /* 0x0000000406067291 */ /* 0x002fe4000f8ec0ff */
[----:B------:R-:W-:-:S04]  /*08d0*/  UIADD3 UR4, UPT, UPT, -UR5, 0x100000, URZ ;  /* 0x0010000005047890 */ /* 0x000fc8000fffe1ff */
[----:B------:R-:W-:Y:S02]  /*08e0*/  USHF.L.U32 UR5, UR4, 0xb, URZ ;  /* 0x0000000b04057899 */ /* 0x000fe400080006ff */
[----:B------:R-:W-:Y:S01]  /*08f0*/  USHF.L.U32 UR4, UR4, 0x1, URZ ;  /* 0x0000000104047899 */ /* 0x000fe200080006ff */
[----:B------:R-:W1:Y:S11]  /*0900*/  FENCE.VIEW.ASYNC.S ;  /* 0x00000000000073c6 */ /* 0x000e760000000000 */
[----:B-1----:R2:W1:Y:S01]  /*0910*/  SYNCS.EXCH.64 URZ, [UR6+0x80], UR4 ;  /* 0x0000800406ff75b2 */ /* 0x0024620008000100 */
[----:B------:R2:W1:Y:S02]  /*0920*/  SYNCS.EXCH.64 URZ, [UR6+0x88], UR4 ;  /* 0x0000880406ff75b2 */ /* 0x0004640008000100 */
[----:B--2---:R-:W-:Y:S01]  /*0930*/  NOP ;  /* 0x0000000000007918 */ /* 0x004fe20000000000 */
.L_x_11:
[----:B------:R-:W2:Y:S01]  /*0940*/  SHFL.IDX PT, R2, R159, RZ, 0x1f ;  /* 0x00001fff9f027589 */ /* 0x000ea200000e0000 */
[----:B------:R-:W-:Y:S01]  /*0950*/  NOP ;  /* 0x0000000000007918 */ /* 0x000fe20000000000 */
[----:B--2---:R-:W-:-:S13]  /*0960*/  ISETP.NE.AND P0, PT, R2, 0x4, PT ;  /* 0x000000040200780c */ /* 0x004fda0003f05270 */
[----:B------:R-:W-:Y:S05]  /*0970*/  @P0 BRA `(.L_x_12) ;  /* 0x00000000004c0947 */ /* 0x000fea0003800000 */
[----:B-1----:R-:W1:Y:S01]  /*0980*/  S2UR UR6, SR_CgaCtaId ;  /* 0x00000000000679c3 */ /* 0x002e620000008800 */
[----:B------:R-:W-:Y:S01]  /*0990*/  UMOV UR4, 0x720 ;  /* 0x0000072000047882 */ /* 0x000fe20000000000 */
[----:B------:R-:W-:Y:S01]  /*09a0*/  UMOV UR5, 0x400 ;  /* 0x0000040000057882 */ /* 0x000fe20000000000 */
[----:B------:R-:W-:Y:S01]  /*09b0*/  USEL UR4, UR4, 0x620, UP3 ;  /* 0x0000062004047887 */ /* 0x000fe20009800000 */
[----:B------:R-:W-:Y:S01]  /*09c0*/  UMOV UR8, 0x1 ;  /* 0x0000000100087882 */ /* 0x000fe20000000000 */
[----:B------:R-:W-:Y:S01]  /*09d0*/  ELECT P0, URZ, PT ;  /* 0x0000000000ff782f */ /* 0x000fe20003800000 */
[----:B------:R-:W-:-:S04]  /*09e0*/  UIADD3 UR8, UPT, UPT, -UR8, 0x100000, URZ ;  /* 0x0010000008087890 */ /* 0x000fc8000fffe1ff */
[----:B------:R-:W-:Y:S02]  /*09f0*/  USHF.L.U32 UR9, UR8, 0xb, URZ ;  /* 0x0000000b08097899 */ /* 0x000fe400080006ff */
[----:B------:R-:W-:Y:S02]  /*0a00*/  USHF.L.U32 UR8, UR8, 0x1, URZ ;  /* 0x0000000108087899 */ /* 0x000fe400080006ff */
[----:B-1----:R-:W-:Y:S02]  /*0a10*/  ULEA UR6, UR6, UR5, 0x18 ;  /* 0x0000000506067291 */ /* 0x002fe4000f8ec0ff */
[----:B------:R-:W-:-:S04]  /*0a20*/  UIADD3 UR4, UPT, UPT, -UR4, 0x100000, URZ ;  /* 0x0010000004047890 */ /* 0x000fc8000fffe1ff */
[----:B------:R-:W-:Y:S02]  /*0a30*/  USHF.L.U32 UR5, UR4, 0xb, URZ ;  /* 0x0000000b04057899 */ /* 0x000fe400080006ff */
[----:B------:R-:W-:Y:S01]  /*0a40*/  USHF.L.U32 UR4, UR4, 0x1, URZ ;  /* 0x0000000104047899 */ /* 0x000fe200080006ff */
[----:B------:R-:W1:Y:S03]  /*0a50*/  FENCE.VIEW.ASYNC.S ;  /* 0x00000000000073c6 */ /* 0x000e660000000000 */
[----:B-1----:R2:W1:Y:S08]  /*0a60*/  SYNCS.EXCH.64 URZ, [UR6+0x90], UR8 ;  /* 0x0000900806ff75b2 */ /* 0x0024700008000100 */
[----:B------:R2:W1:Y:S01]  /*0a70*/  SYNCS.EXCH.64 URZ, [UR6+0xa0], UR4 ;  /* 0x0000a00406ff75b2 */ /* 0x0004620008000100 */
[----:B------:R2:W1:Y:S01]  /*0a80*/  SYNCS.EXCH.64 URZ, [UR6+0x98], UR8 ;  /* 0x0000980806ff75b2 */ /* 0x0004620008000100 */
[----:B------:R2:W1:Y:S02]  /*0a90*/  SYNCS.EXCH.64 URZ, [UR6+0xa8], UR4 ;  /* 0x0000a80406ff75b2 */ /* 0x0004640008000100 */
[----:B--2---:R-:W-:Y:S01]  /*0aa0*/  NOP ;  /* 0x0000000000007918 */ /* 0x004fe20000000000 */
.L_x_12:
        /* <DEDUP_REMOVED lines=20> */
[----:B------:R2:W1:Y:S01]  /*0bf0*/  SYNCS.EXCH.64 URZ, [UR4+0xd8], UR6 ;  /* 0x0000d80604ff75b2 */ /* 0x0004620008000100 */
[----:B------:R2:W1:Y:S01]  /*0c00*/  SYNCS.EXCH.64 URZ, [UR4+0xc0], UR8 ;  /* 0x0000c00804ff75b2 */ /* 0x0004620008000100 */
[----:B------:R2:W1:Y:S01]  /*0c10*/  SYNCS.EXCH.64 URZ, [UR4+0xe0], UR6 ;  /* 0x0000e00604ff75b2 */ /* 0x0004620008000100 */
[----:B------:R2:W1:Y:S01]  /*0c20*/  SYNCS.EXCH.64 URZ, [UR4+0xc8], UR8 ;  /* 0x0000c80804ff75b2 */ /* 0x0004620008000100 */
[----:B------:R2:W1:Y:S02]  /*0c30*/  SYNCS.EXCH.64 URZ, [UR4+0xe8], UR6 ;  /* 0x0000e80604ff75b2 */ /* 0x0004640008000100 */
[----:B--2---:R-:W-:Y:S01]  /*0c40*/  NOP ;  /* 0x0000000000007918 */ /* 0x004fe20000000000 */
.L_x_13:
[----:B------:R-:W2:Y:S01]  /*0c50*/  SHFL.IDX PT, R2, R159, RZ, 0x1f ;  /* 0x00001fff9f027589 */ /* 0x000ea200000e0000 */
[----:B------:R-:W1:Y:S01]  /*0c60*/  S2UR UR45, SR_CgaCtaId ;  /* 0x00000000002d79c3 */ /* 0x000e620000008800 */
[----:B------:R-:W-:Y:S01]  /*0c70*/  NOP ;  /* 0x0000000000007918 */ /* 0x000fe20000000000 */
[----:B--2---:R-:W-:-:S13]  /*0c80*/  ISETP.NE.AND P0, PT, R2, 0x3, PT ;  /* 0x000000030200780c */ /* 0x004fda0003f05270 */
[----:B-1----:R-:W-:Y:S05]  /*0c90*/  @P0 BRA `(.L_x_14) ;  /* 0x0000000000340947 */ /* 0x002fea0003800000 */
[----:B------:R-:W-:Y:S01]  /*0ca0*/  UMOV UR4, 0x400 ;  /* 0x0000040000047882 */ /* 0x000fe20000000000 */
[----:B------:R-:W-:Y:S01]  /*0cb0*/  UMOV UR6, 0x20 ;  /* 0x0000002000067882 */ /* 0x000fe20000000000 */
[----:B------:R-:W-:Y:S02]  /*0cc0*/  ULEA UR4, UR45, UR4, 0x18 ;  /* 0x000000042d047291 */ /* 0x000fe4000f8ec0ff */
[----:B------:R-:W-:-:S04]  /*0cd0*/  UIADD3 UR6, UPT, UPT, -UR6, 0x100000, URZ ;  /* 0x0010000006067890 */ /* 0x000fc8000fffe1ff */
[----:B------:R-:W-:Y:S02]  /*0ce0*/  USHF.L.U32 UR7, UR6, 0xb, URZ ;  /* 0x0000000b06077899 */ /* 0x000fe400080006ff */
[----:B------:R-:W-:Y:S01]  /*0cf0*/  USHF.L.U32 UR6, UR6, 0x1, URZ ;  /* 0x0000000106067899 */ /* 0x000fe200080006ff */
[----:B------:R-:W-:Y:S01]  /*0d00*/  ELECT P0, URZ, PT ;  /* 0x0000000000ff782f */ /* 0x000fe20003800000 */
[----:B------:R-:W1:Y:S10]  /*0d10*/  FENCE.VIEW.ASYNC.S ;  /* 0x00000000000073c6 */ /* 0x000e740000000000 */
[----:B-1----:R1:W2:Y:S01]  /*0d20*/  SYNCS.EXCH.64 URZ, [UR4+0xf0], UR6 ;  /* 0x0000f00604ff75b2 */ /* 0x0022a20008000100 */
[----:B------:R1:W1:Y:S01]  /*0d30*/  SYNCS.EXCH.64 URZ, [UR4+0x100], UR6 ;  /* 0x0001000604ff75b2 */ /* 0x0002620008000100 */
[----:B------:R1:W1:Y:S01]  /*0d40*/  SYNCS.EXCH.64 URZ, [UR4+0xf8], UR6 ;  /* 0x0000f80604ff75b2 */ /* 0x0002620008000100 */
[----:B------:R1:W1:Y:S01]  /*0d50*/  SYNCS.EXCH.64 URZ, [UR4+0x108], UR6 ;  /* 0x0001080604ff75b2 */ /* 0x0002620008000100 */
[----:B------:R-:W-:Y:S01]  /*0d60*/  NOP ;  /* 0x0000000000007918 */ /* 0x000fe20000000000 */
.L_x_14:
[----:B-1----:R-:W1:Y:S01]  /*0d70*/  LDCU UR4, c[0x0][0x36c] ;  /* 0x00006d80ff0477ac */ /* 0x002e620008000800 */
[----:B------:R-:W-:Y:S01]  /*0d80*/  ISETP.NE.OR P3, PT, R0, 0x2, !P3 ;  /* 0x000000020000780c */ /* 0x000fe20005f65670 */
[----:B------:R-:W-:Y:S01]  /*0d90*/  NOP ;  /* 0x0000000000007918 */ /* 0x000fe20000000000 */
[----:B------:R-:W-:Y:S01]  /*0da0*/  LOP3.LUT R0, R170, 0x1f, RZ, 0xc0, !PT ;  /* 0x0000001faa007812 */ /* 0x000fe200078ec0ff */
[----:B------:R-:W-:Y:S02]  /*0db0*/  UISETP.NE.AND UP4, UPT, UR17, URZ, UPT ;  /* 0x000000ff1100728c */ /* 0x000fe4000bf85270 */
[----:B-1----:R-:W-:-:S09]  /*0dc0*/  UISETP.EQ.U32.AND UP5, UPT, UR4, 0x1, UPT ;  /* 0x000000010400788c */ /* 0x002fd2000bfa2070 */
[----:B------:R-:W-:Y:S05]  /*0dd0*/  BRA.U !UP5, `(.L_x_15) ;  /* 0x000000010d087547 */ /* 0x000fea000b800000 */
[----:B--234-:R-:W-:Y:S01]  /*0de0*/  UCGABAR_ARV ;  /* 0x00000000000079c7 */ /* 0x01cfe20008000000 */
[----:B------:R-:W-:Y:S05]  /*0df0*/  BRA `(.L_x_16) ;  /* 0x0000000000047947 */ /* 0x000fea0003800000 */
.L_x_15:
[----:B--234-:R-:W-:Y:S01]  /*0e00*/  NOP ;  /* 0x0000000000007918 */ /* 0x01cfe20000000000 */
.L_x_16:
[----:B------:R-:W1:Y:S01]  /*0e10*/  S2UR UR7, SR_CTAID.X ;  /* 0x00000000000779c3 */ /* 0x000e620000002500 */
[----:B------:R-:W-:-:S05]  /*0e20*/  CS2R.32 R160, SR_CgaSize ;  /* 0x0000000000a07805 */ /* 0x000fca0000008a00 */
[----:B------:R-:W-:-:S05]  /*0e30*/  IMAD R160, R160, -0xa0, RZ ;  /* 0xffffff60a0a07824 */ /* 0x000fca00078e02ff */
[----:B------:R-:W-:-:S14]  /*0e40*/  R2UR UR5, R160 ;  /* 0x00000000a00572ca */ /* 0x000fdc00000e0000 */
[----:B------:R-:W2:Y:S01]  /*0e50*/  LDCU UR5, c[0x0][UR5+0x2b0] ;  /* 0x00005600050577ac */ /* 0x000ea20008000800 */
[----:B------:R-:W-:-:S05]  /*0e60*/  CS2R.32 R160, SR_CgaSize ;  /* 0x0000000000a07805 */ /* 0x000fca0000008a00 */
[----:B------:R-:W-:-:S05]  /*0e70*/  IMAD R160, R160, -0xa0, RZ ;  /* 0xffffff60a0a07824 */ /* 0x000fca00078e02ff */
[----:B------:R-:W-:-:S14]  /*0e80*/  R2UR UR4, R160 ;  /* 0x00000000a00472ca */ /* 0x000fdc00000e0000 */
[----:B------:R-:W3:Y:S01]  /*0e90*/  LDCU UR4, c[0x0][UR4+0x2b4] ;  /* 0x00005680040477ac */ /* 0x000ee20008000800 */
[----:B------:R-:W4:Y:S01]  /*0ea0*/  S2UR UR8, SR_CTAID.Y ;  /* 0x00000000000879c3 */ /* 0x000f220000002600 */
[----:B------:R-:W-:-:S05]  /*0eb0*/  CS2R.32 R160, SR_CgaSize ;  /* 0x0000000000a07805 */ /* 0x000fca0000008a00 */
[----:B------:R-:W-:-:S05]  /*0ec0*/  IMAD R160, R160, -0xa0, RZ ;  /* 0xffffff60a0a07824 */ /* 0x000fca00078e02ff */
[----:B------:R-:W-:-:S14]  /*0ed0*/  R2UR UR9, R160 ;  /* 0x00000000a00972ca */ /* 0x000fdc00000e0000 */
[----:B------:R-:W3:Y:S01]  /*0ee0*/  LDCU UR9, c[0x0][UR9+0x2a0] ;  /* 0x00005400090977ac */ /* 0x000ee20008000800 */
[----:B------:R-:W3:Y:S01]  /*0ef0*/  LDCU UR21, c[0x0][0xb24] ;  /* 0x00016480ff1577ac */ /* 0x000ee20008000800 */
[----:B------:R-:W1:Y:S01]  /*0f00*/  S2UR UR36, SR_CTAID.Z ;  /* 0x00000000002479c3 */ /* 0x000e620000002700 */
[----:B------:R-:W-:-:S05]  /*0f10*/  CS2R.32 R160, SR_CgaSize ;  /* 0x0000000000a07805 */ /* 0x000fca0000008a00 */
[----:B------:R-:W-:-:S05]  /*0f20*/  IMAD R160, R160, -0xa0, RZ ;  /* 0xffffff60a0a07824 */ /* 0x000fca00078e02ff */
[----:B------:R-:W-:-:S14]  /*0f30*/  R2UR UR63, R160 ;  /* 0x00000000a03f72ca */ /* 0x000fdc00000e0000 */
[----:B------:R-:W3:Y:S01]  /*0f40*/  LDCU UR63, c[0x0][UR63+0x2a4] ;  /* 0x000054803f3f77ac */ /* 0x000ee20008000800 */
[----:B------:R-:W3:Y:S01]  /*0f50*/  LDCU UR42, c[0x0][0xb24] ;  /* 0x00016480ff2a77ac */ /* 0x000ee20008000800 */
[----:B-1----:R-:W-:Y:S01]  /*0f60*/  I2FP.F32.U32 R3, UR7 ;  /* 0x0000000700037c45 */ /* 0x002fe20008201000 */
[----:B------:R-:W1:Y:S04]  /*0f70*/  LDCU UR28, c[0x0][0xb30] ;  /* 0x00016600ff1c77ac */ /* 0x000e680008000800 */
[----:B--2---:R-:W-:Y:S01]  /*0f80*/  FMUL R3, R3, UR5 ;  /* 0x0000000503037c20 */ /* 0x004fe20008400000 */
[----:B------:R-:W-:Y:S01]  /*0f90*/  USHF.L.U32 UR26, UR45, 0xb, URZ ;  /* 0x0000000b2d1a7899 */ /* 0x000fe200080006ff */
[----:B----4-:R-:W-:Y:S01]  /*0fa0*/  I2FP.F32.U32 R2, UR8 ;  /* 0x0000000800027c45 */ /* 0x010fe20008201000 */
[----:B---3--:R-:W-:-:S03]  /*0fb0*/  UISETP.GE.AND UP2, UPT, UR21, 0x1, UPT ;  /* 0x000000011500788c */ /* 0x008fc6000bf46270 */
[----:B------:R-:W2:Y:S01]  /*0fc0*/  F2I.U32.TRUNC.NTZ R3, R3 ;  /* 0x0000000300037305 */ /* 0x000ea2000020f000 */
[----:B------:R-:W-:Y:S01]  /*0fd0*/  UMOV UR16, UR7 ;  /* 0x0000000700107c82 */ /* 0x000fe20008000000 */
[----:B------:R-:W-:Y:S01]  /*0fe0*/  FMUL R2, R2, UR4 ;  /* 0x0000000402027c20 */ /* 0x000fe20008400000 */
[----:B------:R-:W-:-:S05]  /*0ff0*/  UMOV UR20, UR8 ;  /* 0x0000000800147c82 */ /* 0x000fca0008000000 */
[----:B------:R-:W3:Y:S01]  /*1000*/  F2I.U32.TRUNC.NTZ R2, R2 ;  /* 0x0000000200027305 */ /* 0x000ee2000020f000 */
[----:B--2---:R-:W-:Y:S02]  /*1010*/  R2UR UR4, R3 ;  /* 0x00000000030472ca */ /* 0x004fe400000e0000 */
[----:B---3--:R-:W-:Y:S02]  /*1020*/  R2UR UR6, R2 ;  /* 0x00000000020672ca */ /* 0x008fe400000e0000 */
[----:B------:R-:W-:-:S09]  /*1030*/  PRMT R2, RZ, 0x7610, R2 ;  /* 0x00007610ff027816 */ /* 0x000fd20000000002 */
[----:B------:R-:W-:-:S04]  /*1040*/  UIADD3 UR5, UPT, UPT, -UR4, URZ, URZ ;  /* 0x000000ff04057290 */ /* 0x000fc8000fffe1ff */
[----:B------:R-:W-:Y:S02]  /*1050*/  UIMAD UR5, UR9, UR5, UR7 ;  /* 0x00000005090572a4 */ /* 0x000fe4000f8e0207 */
[----:B------:R-:W-:-:S04]  /*1060*/  UIADD3 UR4, UPT, UPT, -UR6, URZ, URZ ;  /* 0x000000ff06047290 */ /* 0x000fc8000fffe1ff */
[----:B------:R-:W-:Y:S01]  /*1070*/  IMAD.U32 R160, RZ, RZ, UR5 ;  /* 0x00000005ffa07e24 */ /* 0x000fe2000f8e00ff */
[----:B------:R-:W-:Y:S01]  /*1080*/  UIMAD UR63, UR63, UR4, UR8 ;  /* 0x000000043f3f72a4 */ /* 0x000fe2000f8e0208 */
[----:B-1----:R-:W-:Y:S11]  /*1090*/  BRA.U UP4, `(.L_x_17) ;  /* 0x00000001047c7547 */ /* 0x002ff6000b800000 */
[----:B------:R-:W-:Y:S01]  /*10a0*/  UISETP.NE.AND UP0, UPT, UR63, 0x1, UPT ;  /* 0x000000013f00788c */ /* 0x000fe2000bf05270 */
[----:B------:R-:W-:Y:S01]  /*10b0*/  R2UR UR8, R160 ;  /* 0x00000000a00872ca */ /* 0x000fe200000e0000 */
[----:B------:R-:W-:Y:S02]  /*10c0*/  UISETP.NE.AND UP1, UPT, UR63, 0x2, UPT ;  /* 0x000000023f00788c */ /* 0x000fe4000bf25270 */
[----:B------:R-:W-:Y:S02]  /*10d0*/  USEL UR5, URZ, 0x2, UP0 ;  /* 0x00000002ff057887 */ /* 0x000fe40008000000 */
[----:B------:R-:W-:Y:S02]  /*10e0*/  UISETP.NE.AND UP0, UPT, UR63, 0x3, UPT ;  /* 0x000000033f00788c */ /* 0x000fe4000bf05270 */
[----:B------:R-:W-:Y:S02]  /*10f0*/  USEL UR4, URZ, 0x4, UP1 ;  /* 0x00000004ff047887 */ /* 0x000fe40008800000 */
[----:B------:R-:W-:-:S02]  /*1100*/  UISETP.NE.AND UP1, UPT, UR63, 0x4, UPT ;  /* 0x000000043f00788c */ /* 0x000fc4000bf25270 */
[----:B------:R-:W-:Y:S02]  /*1110*/  USEL UR7, URZ, 0x8, UP0 ;  /* 0x00000008ff077887 */ /* 0x000fe40008000000 */
[----:B------:R-:W-:Y:S02]  /*1120*/  UISETP.NE.AND UP0, UPT, UR63, 0x5, UPT ;  /* 0x000000053f00788c */ /* 0x000fe4000bf05270 */
[----:B------:R-:W-:Y:S02]  /*1130*/  USEL UR6, URZ, 0x10, UP1 ;  /* 0x00000010ff067887 */ /* 0x000fe40008800000 */
[----:B------:R-:W-:Y:S02]  /*1140*/  UISETP.NE.AND UP1, UPT, UR63, 0x6, UPT ;  /* 0x000000063f00788c */ /* 0x000fe4000bf25270 */
[----:B------:R-:W-:Y:S02]  /*1150*/  USEL UR11, URZ, 0x20, UP0 ;  /* 0x00000020ff0b7887 */ /* 0x000fe40008000000 */
[----:B------:R-:W-:-:S02]  /*1160*/  UISETP.NE.AND UP0, UPT, UR63, 0x7, UPT ;  /* 0x000000073f00788c */ /* 0x000fc4000bf05270 */
[----:B------:R-:W-:Y:S02]  /*1170*/  USEL UR12, URZ, 0x40, UP1 ;  /* 0x00000040ff0c7887 */ /* 0x000fe40008800000 */
[----:B------:R-:W-:Y:S02]  /*1180*/  UISETP.NE.AND UP1, UPT, UR63, URZ, UPT ;  /* 0x000000ff3f00728c */ /* 0x000fe4000bf25270 */
[----:B------:R-:W-:Y:S02]  /*1190*/  USEL UR13, URZ, 0x80, UP0 ;  /* 0x00000080ff0d7887 */ /* 0x000fe40008000000 */
[----:B------:R-:W-:Y:S02]  /*11a0*/  UISETP.NE.AND UP0, UPT, UR8, URZ, UPT ;  /* 0x000000ff0800728c */ /* 0x000fe4000bf05270 */
[----:B------:R-:W-:Y:S02]  /*11b0*/  UISETP.EQ.OR UP1, UPT, UR8, URZ, !UP1 ;  /* 0x000000ff0800728c */ /* 0x000fe4000cf22670 */
[----:B------:R-:W-:-:S02]  /*11c0*/  USEL UR9, UR5, 0x2, UP0 ;  /* 0x0000000205097887 */ /* 0x000fc40008000000 */
[----:B------:R-:W-:Y:S02]  /*11d0*/  USEL UR4, UR4, 0x4, UP0 ;  /* 0x0000000404047887 */ /* 0x000fe40008000000 */
[----:B------:R-:W-:Y:S02]  /*11e0*/  USEL UR5, URZ, 0x1, !UP1 ;  /* 0x00000001ff057887 */ /* 0x000fe4000c800000 */
[----:B------:R-:W-:Y:S02]  /*11f0*/  USEL UR10, UR7, 0x8, UP0 ;  /* 0x00000008070a7887 */ /* 0x000fe40008000000 */
[----:B------:R-:W-:Y:S02]  /*1200*/  USEL UR8, UR6, 0x10, UP0 ;  /* 0x0000001006087887 */ /* 0x000fe40008000000 */
[----:B------:R-:W-:Y:S02]  /*1210*/  UIADD3 UR4, UPT, UPT, UR4, UR9, UR5 ;  /* 0x0000000904047290 */ /* 0x000fe4000fffe005 */
[----:B------:R-:W-:-:S02]  /*1220*/  USEL UR7, UR11, 0x20, UP0 ;  /* 0x000000200b077887 */ /* 0x000fc40008000000 */
[----:B------:R-:W-:Y:S02]  /*1230*/  USEL UR6, UR12, 0x40, UP0 ;  /* 0x000000400c067887 */ /* 0x000fe40008000000 */
[----:B------:R-:W-:Y:S02]  /*1240*/  UIADD3 UR4, UPT, UPT, UR8, UR10, UR4 ;  /* 0x0000000a08047290 */ /* 0x000fe4000fffe004 */
[----:B------:R-:W-:Y:S02]  /*1250*/  USEL UR5, UR13, 0x80, UP0 ;  /* 0x000000800d057887 */ /* 0x000fe40008000000 */
[----:B------:R-:W-:-:S04]  /*1260*/  UIADD3 UR4, UPT, UPT, UR6, UR7, UR4 ;  /* 0x0000000706047290 */ /* 0x000fc8000fffe004 */
[----:B------:R-:W-:-:S06]  /*1270*/  UIADD3 UR4, UPT, UPT, UR4, UR5, URZ ;  /* 0x0000000504047290 */ /* 0x000fcc000fffe0ff */
[----:B------:R-:W-:Y:S02]  /*1280*/  MOV R2, UR4 ;  /* 0x0000000400027c02 */ /* 0x000fe40008000f00 */
.L_x_17:
[----:B------:R-:W-:Y:S05]  /*1290*/  BRA.U !UP2, `(.L_x_18) ;  /* 0x000000010ad47547 */ /* 0x000fea000b800000 */
[----:B------:R-:W1:Y:S01]  /*12a0*/  LDCU.128 UR12, c[0x0][0xb10] ;  /* 0x00016200ff0c77ac */ /* 0x000e620008000c00 */
[----:B------:R-:W2:Y:S01]  /*12b0*/  LDCU UR6, c[0x0][0x370] ;  /* 0x00006e00ff0677ac */ /* 0x000ea20008000800 */
[----:B------:R-:W3:Y:S01]  /*12c0*/  LDCU UR5, c[0x0][0x374] ;  /* 0x00006e80ff0577ac */ /* 0x000ee20008000800 */
[----:B------:R-:W4:Y:S01]  /*12d0*/  LDCU UR27, c[0x0][0xb0c] ;  /* 0x00016180ff1b77ac */ /* 0x000f220008000800 */
[----:B------:R-:W4:Y:S01]  /*12e0*/  LDCU UR4, c[0x0][0xb20] ;  /* 0x00016400ff0477ac */ /* 0x000f220008000800 */
[----:B------:R-:W4:Y:S01]  /*12f0*/  LDCU.64 UR8, c[0x0][0xb28] ;  /* 0x00016500ff0877ac */ /* 0x000f220008000a00 */
[----:B-1----:R-:W-:Y:S02]  /*1300*/  UISETP.NE.AND UP0, UPT, UR14, 0x1, UPT ;  /* 0x000000010e00788c */ /* 0x002fe4000bf05270 */
[----:B---3--:R-:W-:Y:S02]  /*1310*/  UIMAD.WIDE.U32 UR10, UR5, UR15, URZ ;  /* 0x0000000f050a72a5 */ /* 0x008fe4000f8e00ff */
[----:B--2---:R-:W-:-:S02]  /*1320*/  UIMAD.WIDE.U32 UR22, UR6, UR12, URZ ;  /* 0x0000000c061672a5 */ /* 0x004fc4000f8e00ff */
[----:B----4-:R-:W-:Y:S02]  /*1330*/  UISETP.NE.AND UP1, UPT, UR27, 0x1, UPT ;  /* 0x000000011b00788c */ /* 0x010fe4000bf25270 */
[----:B------:R-:W-:Y:S01]  /*1340*/  UISETP.NE.AND UP2, UPT, UR21, 0x1, UPT ;  /* 0x000000011500788c */ /* 0x000fe2000bf45270 */
[----:B------:R-:W-:Y:S02]  /*1350*/  UMOV UR10, UR11 ;  /* 0x0000000b000a7c82 */ /* 0x000fe40008000000 */
[----:B------:R-:W-:Y:S01]  /*1360*/  UMOV UR22, UR23 ;  /* 0x0000001700167c82 */ /* 0x000fe20008000000 */
[----:B------:R-:W-:Y:S02]  /*1370*/  @UP0 USHF.R.U32.HI UR5, URZ, UR4, UR10 ;  /* 0x00000004ff050299 */ /* 0x000fe4000801160a */
[----:B------:R-:W-:Y:S02]  /*1380*/  UIMAD.WIDE.U32 UR24, UR20, UR15, URZ ;  /* 0x0000000f141872a5 */ /* 0x000fe4000f8e00ff */
[----:B------:R-:W-:-:S02]  /*1390*/  UIMAD.WIDE.U32 UR10, UR5, UR8, URZ ;  /* 0x00000008050a72a5 */ /* 0x000fc4000f8e00ff */
[----:B------:R-:W-:Y:S02]  /*13a0*/  @UP1 USHF.R.U32.HI UR6, URZ, UR13, UR22 ;  /* 0x0000000dff061299 */ /* 0x000fe40008011616 */
[----:B------:R-:W-:Y:S02]  /*13b0*/  UIMAD.WIDE.U32 UR18, UR16, UR12, URZ ;  /* 0x0000000c101272a5 */ /* 0x000fe4000f8e00ff */
[----:B------:R-:W-:Y:S01]  /*13c0*/  UIMAD.WIDE.U32 UR22, UR6, UR8, URZ ;  /* 0x00000008061672a5 */ /* 0x000fe2000f8e00ff */
[----:B------:R-:W-:Y:S01]  /*13d0*/  UMOV UR24, UR25 ;  /* 0x0000001900187c82 */ /* 0x000fe20008000000 */
[----:B------:R-:W-:Y:S01]  /*13e0*/  UMOV UR10, UR11 ;  /* 0x0000000b000a7c82 */ /* 0x000fe20008000000 */
[----:B------:R-:W-:Y:S02]  /*13f0*/  USHF.R.U32.HI UR24, URZ, UR4, UR24 ;  /* 0x00000004ff187299 */ /* 0x000fe40008011618 */
[----:B------:R-:W-:Y:S02]  /*1400*/  @UP2 USHF.R.U32.HI UR5, URZ, UR9, UR10 ;  /* 0x00000009ff052299 */ /* 0x000fe4000801160a */
[----:B------:R-:W-:Y:S01]  /*1410*/  UMOV UR7, UR23 ;  /* 0x0000001700077c82 */ /* 0x000fe20008000000 */
[----:B------:R-:W-:Y:S01]  /*1420*/  UMOV UR18, UR19 ;  /* 0x0000001300127c82 */ /* 0x000fe20008000000 */
[----:B------:R-:W-:-:S02]  /*1430*/  @UP2 USHF.R.U32.HI UR6, URZ, UR9, UR7 ;  /* 0x00000009ff062299 */ /* 0x000fc40008011607 */
[----:B------:R-:W-:Y:S02]  /*1440*/  USHF.R.U32.HI UR13, URZ, UR13, UR18 ;  /* 0x0000000dff0d7299 */ /* 0x000fe40008011612 */
[----:B------:R-:W-:Y:S02]  /*1450*/  USEL UR4, UR20, UR24, !UP0 ;  /* 0x0000001814047287 */ /* 0x000fe4000c000000 */
[----:B------:R-:W-:Y:S02]  /*1460*/  UIMAD UR7, UR5, UR21, URZ ;  /* 0x00000015050772a4 */ /* 0x000fe4000f8e02ff */
[----:B------:R-:W-:Y:S02]  /*1470*/  USEL UR5, UR16, UR13, !UP1 ;  /* 0x0000000d10057287 */ /* 0x000fe4000c800000 */
[----:B------:R-:W-:Y:S02]  /*1480*/  UIMAD UR12, UR6, UR21, URZ ;  /* 0x00000015060c72a4 */ /* 0x000fe4000f8e02ff */
[----:B------:R-:W-:-:S02]  /*1490*/  UISETP.GE.AND UP0, UPT, UR4, UR7, UPT ;  /* 0x000000070400728c */ /* 0x000fc4000bf06270 */
[----:B------:R-:W-:Y:S02]  /*14a0*/  UIMAD.WIDE.U32 UR10, UR4, UR8, URZ ;  /* 0x00000008040a72a5 */ /* 0x000fe4000f8e00ff */
[----:B------:R-:W-:Y:S02]  /*14b0*/  UISETP.GE.OR UP0, UPT, UR5, UR12, UP0 ;  /* 0x0000000c0500728c */ /* 0x000fe40008706670 */
[----:B------:R-:W-:Y:S02]  /*14c0*/  UIMAD.WIDE.U32 UR12, UR5, UR8, URZ ;  /* 0x00000008050c72a5 */ /* 0x000fe4000f8e00ff */
[----:B------:R-:W-:Y:S01]  /*14d0*/  UIADD3 UR10, UPT, UPT, -UR4, URZ, URZ ;  /* 0x000000ff040a7290 */ /* 0x000fe2000fffe1ff */
[----:B------:R-:W-:Y:S01]  /*14e0*/  UMOV UR8, UR11 ;  /* 0x0000000b00087c82 */ /* 0x000fe20008000000 */
[----:B------:R-:W-:Y:S02]  /*14f0*/  UIADD3 UR11, UPT, UPT, -UR5, URZ, URZ ;  /* 0x000000ff050b7290 */ /* 0x000fe4000fffe1ff */
[----:B------:R-:W-:-:S03]  /*1500*/  USHF.R.U32.HI UR8, URZ, UR9, UR8 ;  /* 0x00000009ff087299 */ /* 0x000fc60008011608 */
[----:B------:R-:W-:Y:S01]  /*1510*/  @!UP0 UMOV UR7, UR13 ;  /* 0x0000000d00078c82 */ /* 0x000fe20008000000 */
[----:B------:R-:W-:Y:S02]  /*1520*/  UIMAD UR20, UR14, UR10, UR20 ;  /* 0x0000000a0e1472a4 */ /* 0x000fe4000f8e0214 */
[----:B------:R-:W-:Y:S02]  /*1530*/  USEL UR8, UR4, UR8, !UP2 ;  /* 0x0000000804087287 */ /* 0x000fe4000d000000 */
[----:B------:R-:W-:Y:S02]  /*1540*/  @!UP0 USHF.R.U32.HI UR7, URZ, UR9, UR7 ;  /* 0x00000009ff078299 */ /* 0x000fe40008011607 */
[----:B------:R-:W-:Y:S02]  /*1550*/  UIADD3 UR9, UPT, UPT, -UR8, URZ, URZ ;  /* 0x000000ff08097290 */ /* 0x000fe4000fffe1ff */
[----:B------:R-:W-:Y:S02]  /*1560*/  @!UP0 USEL UR7, UR5, UR7, !UP2 ;  /* 0x0000000705078287 */ /* 0x000fe4000d000000 */
[----:B------:R-:W-:-:S02]  /*1570*/  UIMAD UR9, UR21, UR9, UR4 ;  /* 0x00000009150972a4 */ /* 0x000fc4000f8e0204 */
[----:B------:R-:W-:Y:S02]  /*1580*/  @!UP0 UIADD3 UR8, UPT, UPT, UR8, -UR7, URZ ;  /* 0x8000000708088290 */ /* 0x000fe4000fffe0ff */
[----:B------:R-:W-:Y:S02]  /*1590*/  @!UP0 UIMAD UR6, UR9, UR6, UR7 ;  /* 0x00000006090682a4 */ /* 0x000fe4000f8e0207 */
[----:B------:R-:W-:Y:S02]  /*15a0*/  @!UP0 UIMAD UR4, UR8, UR21, UR5 ;  /* 0x00000015080482a4 */ /* 0x000fe4000f8e0205 */
[----:B------:R-:W-:Y:S02]  /*15b0*/  UIMAD UR16, UR27, UR11, UR16 ;  /* 0x0000000b1b1072a4 */ /* 0x000fe4000f8e0210 */
[----:B------:R-:W-:Y:S01]  /*15c0*/  UIMAD UR20, UR4, UR14, UR20 ;  /* 0x0000000e041472a4 */ /* 0x000fe2000f8e0214 */
[----:B------:R-:W-:Y:S02]  /*15d0*/  @!UP0 UMOV UR5, UR6 ;  /* 0x0000000600058c82 */ /* 0x000fe40008000000 */
[----:B------:R-:W-:-:S12]  /*15e0*/  UIMAD UR16, UR5, UR27, UR16 ;  /* 0x0000001b051072a4 */ /* 0x000fd8000f8e0210 */
.L_x_18:
[----:B------:R-:W-:Y:S02]  /*15f0*/  UISETP.NE.AND UP1, UPT, UR28, 0x1, UPT ;  /* 0x000000011c00788c */ /* 0x000fe4000bf25270 */
[----:B------:R-:W-:Y:S02]  /*1600*/  UISETP.NE.AND UP0, UPT, UR17, 0x2, UPT ;  /* 0x000000021100788c */ /* 0x000fe4000bf05270 */
[----:B------:R-:W-:-:S05]  /*1610*/  ULOP3.LUT UR21, UR26, 0x3800, URZ, 0xc0, !UPT ;  /* 0x000038001a157892 */ /* 0x000fca000f8ec0ff */
[----:B------:R-:W-:Y:S07]  /*1620*/  BRA.U UP1, `(.L_x_19) ;  /* 0x0000000101447547 */ /* 0x000fee000b800000 */
[----:B------:R-:W1:Y:S01]  /*1630*/  LDCU.128 UR8, c[0x0][0xb10] ;  /* 0x00016200ff0877ac */ /* 0x000e620008000c00 */
[----:B------:R-:W2:Y:S01]  /*1640*/  LDCU UR12, c[0x0][0xb0c] ;  /* 0x00016180ff0c77ac */ /* 0x000ea20008000800 */
[----:B------:R-:W3:Y:S01]  /*1650*/  LDCU UR13, c[0x0][0xb20] ;  /* 0x00016400ff0d77ac */ /* 0x000ee20008000800 */
[----:B-1----:R-:W-:Y:S02]  /*1660*/  UIMAD.WIDE.U32 UR6, UR16, UR8, URZ ;  /* 0x00000008100672a5 */ /* 0x002fe4000f8e00ff */
[----:B------:R-:W-:Y:S02]  /*1670*/  UIMAD.WIDE.U32 UR4, UR20, UR11, URZ ;  /* 0x0000000b140472a5 */ /* 0x000fe4000f8e00ff */
[----:B--2---:R-:W-:Y:S02]  /*1680*/  UISETP.NE.AND UP2, UPT, UR12, 0x1, UPT ;  /* 0x000000010c00788c */ /* 0x004fe4000bf45270 */
[----:B------:R-:W-:Y:S01]  /*1690*/  UISETP.NE.AND UP1, UPT, UR10, 0x1, UPT ;  /* 0x000000010a00788c */ /* 0x000fe2000bf25270 */
[----:B------:R-:W-:-:S02]  /*16a0*/  UMOV UR6, UR7 ;  /* 0x0000000700067c82 */ /* 0x000fc40008000000 */
[----:B------:R-:W-:Y:S01]  /*16b0*/  UMOV UR4, UR5 ;  /* 0x0000000500047c82 */ /* 0x000fe20008000000 */
[----:B------:R-:W-:Y:S02]  /*16c0*/  USHF.R.U32.HI UR6, URZ, UR9, UR6 ;  /* 0x00000009ff067299 */ /* 0x000fe40008011606 */
[----:B---3--:R-:W-:Y:S02]  /*16d0*/  USHF.R.U32.HI UR4, URZ, UR13, UR4 ;  /* 0x0000000dff047299 */ /* 0x008fe40008011604 */
[----:B------:R-:W-:Y:S02]  /*16e0*/  USEL UR5, UR16, UR6, !UP2 ;  /* 0x0000000610057287 */ /* 0x000fe4000d000000 */
[----:B------:R-:W-:-:S04]  /*16f0*/  USEL UR4, UR20, UR4, !UP1 ;  /* 0x0000000414047287 */ /* 0x000fc8000c800000 */
[----:B------:R-:W-:Y:S02]  /*1700*/  UIADD3 UR6, UPT, UPT, UR5, -UR4, URZ ;  /* 0x8000000405067290 */ /* 0x000fe4000fffe0ff */
[----:B------:R-:W-:Y:S02]  /*1710*/  UIADD3 UR4, UPT, UPT, -UR5, UR4, URZ ;  /* 0x0000000405047290 */ /* 0x000fe4000fffe1ff */
[----:B------:R-:W-:Y:S02]  /*1720*/  UIMAD UR20, UR6, UR10, UR20 ;  /* 0x0000000a061472a4 */ /* 0x000fe4000f8e0214 */
[----:B------:R-:W-:-:S12]  /*1730*/  UIMAD UR16, UR4, UR12, UR16 ;  /* 0x0000000c041072a4 */ /* 0x000fd8000f8e0210 */
.L_x_19:
[----:B------:R-:W-:Y:S05]  /*1740*/  BRA.U !UP5, `(.L_x_20) ;  /* 0x000000010d0c7547 */ /* 0x000fea000b800000 */
[----:B------:R-:W-:Y:S01]  /*1750*/  UCGABAR_WAIT ;  /* 0x0000000000007dc7 */ /* 0x000fe20008000000 */
[----:B------:R-:W-:Y:S01]  /*1760*/  CCTL.IVALL ;  /* 0x00000000ff00798f */ /* 0x000fe20002000000 */
[----:B------:R-:W-:Y:S05]  /*1770*/  BRA `(.L_x_21) ;  /* 0x0000000000047947 */ /* 0x000fea0003800000 */
.L_x_20:
[----:B------:R-:W-:Y:S06]  /*1780*/  BAR.SYNC.DEFER_BLOCKING 0x0 ;  /* 0x0000000000007b1d */ /* 0x000fec0000010000 */
.L_x_21:
[----:B------:R-:W-:Y:S05]  /*1790*/  BRA.U UP0, `(.L_x_22) ;  /* 0x0000001500087547 */ /* 0x000fea000b800000 */
[----:B------:R-:W1:Y:S01]  /*17a0*/  LDCU UR6, c[0x0][0x38c] ;  /* 0x00007180ff0677ac */ /* 0x000e620008000800 */
[----:B------:R-:W-:Y:S01]  /*17b0*/  PLOP3.LUT P1, PT, PT, PT, UP3, 0x80, 0x8 ;  /* 0x000000000008781c */ /* 0x000fe20003f2f038 */
[----:B------:R-:W-:Y:S01]  /*17c0*/  IMAD.MOV.U32 R12, RZ, RZ, 0x1 ;  /* 0x00000001ff0c7424 */ /* 0x000fe200078e00ff */
[----:B------:R-:W-:Y:S01]  /*17d0*/  ISETP.EQ.OR P2, PT, R0, RZ, P3 ;  /* 0x000000ff0000720c */ /* 0x000fe20001f42670 */
[----:B------:R-:W-:Y:S01]  /*17e0*/  UISETP.NE.AND UP1, UPT, UR17, URZ, UPT ;  /* 0x000000ff1100728c */ /* 0x000fe2000bf25270 */
[----:B------:R-:W-:Y:S02]  /*17f0*/  PLOP3.LUT P1, PT, P1, PT, PT, 0x8, 0x80 ;  /* 0x000000000080781c */ /* 0x000fe40000f2e170 */
[----:B------:R-:W-:Y:S01]  /*1800*/  CS2R R10, SRZ ;  /* 0x00000000000a7805 */ /* 0x000fe2000001ff00 */
[----:B------:R-:W-:Y:S01]  /*1810*/  IMAD.MOV.U32 R9, RZ, RZ, RZ ;  /* 0x000000ffff097224 */ /* 0x000fe200078e00ff */
[----:B------:R-:W2:Y:S01]  /*1820*/  LDCU UR39, c[0x0][0x370] ;  /* 0x00006e00ff2777ac */ /* 0x000ea20008000800 */
[----:B------:R-:W-:Y:S01]  /*1830*/  IMAD.MOV.U32 R8, RZ, RZ, 0x1 ;  /* 0x00000001ff087424 */ /* 0x000fe200078e00ff */
[----:B------:R-:W3:Y:S01]  /*1840*/  LDCU.64 UR28, c[0x0][0x348] ;  /* 0x00006900ff1c77ac */ /* 0x000ee20008000a00 */
[----:B------:R-:W-:-:S02]  /*1850*/  USHF.R.U32.HI UR44, URZ, 0x7, UR21 ;  /* 0x00000007ff2c7899 */ /* 0x000fc40008011615 */
[----:B-1----:R-:W-:Y:S02]  /*1860*/  UIADD3 UR5, UPT, UPT, UR6, 0x7f, URZ ;  /* 0x0000007f06057890 */ /* 0x002fe4000fffe0ff */
[----:B------:R-:W-:Y:S02]  /*1870*/  UIADD3 UR46, UPT, UPT, UR6, 0xfe, URZ ;  /* 0x000000fe062e7890 */ /* 0x000fe4000fffe0ff */
[----:B------:R-:W-:Y:S01]  /*1880*/  USHF.R.S32.HI UR4, URZ, 0x1f, UR5 ;  /* 0x0000001fff047899 */ /* 0x000fe20008011405 */
[----:B------:R-:W1:Y:S03]  /*1890*/  LDCU UR38, c[0x0][0x374] ;  /* 0x00006e80ff2677ac */ /* 0x000e660008000800 */
[----:B------:R-:W-:Y:S02]  /*18a0*/  ULEA.HI UR4, UR4, UR5, URZ, 0x7 ;  /* 0x0000000504047291 */ /* 0x000fe4000f8f38ff */
[----:B------:R-:W-:-:S02]  /*18b0*/  USEL UR25, UR37, 0x2, UP1 ;  /* 0x0000000225197887 */ /* 0x000fc40008800000 */
[----:B------:R-:W-:Y:S02]  /*18c0*/  USHF.R.S32.HI UR41, URZ, 0x7, UR4 ;  /* 0x00000007ff297899 */ /* 0x000fe40008011404 */
[----:B------:R-:W-:Y:S02]  /*18d0*/  UIADD3 UR4, UPT, UPT, UR6, -0x1, URZ ;  /* 0xffffffff06047890 */ /* 0x000fe4000fffe0ff */
[----:B------:R-:W-:Y:S02]  /*18e0*/  UISETP.LT.U32.AND UP0, UPT, UR41, 0x6, UPT ;  /* 0x000000062900788c */ /* 0x000fe4000bf01070 */
[----:B------:R-:W-:Y:S02]  /*18f0*/  UISETP.GE.U32.AND UP2, UPT, UR4, -0xff, UPT ;  /* 0xffffff010400788c */ /* 0x000fe4000bf46070 */
[----:B------:R-:W-:Y:S01]  /*1900*/  USEL UR40, UR41, 0x6, UP0 ;  /* 0x0000000629287887 */ /* 0x000fe20008000000 */
[----:B------:R-:W-:-:S03]  /*1910*/  UMOV UR5, URZ ;  /* 0x000000ff00057c82 */ /* 0x000fc60008000000 */
[----:B------:R-:W-:Y:S02]  /*1920*/  UIADD3 UR24, UPT, UPT, UR40, -0x1, URZ ;  /* 0xffffffff28187890 */ /* 0x000fe4000fffe0ff */
[----:B------:R-:W-:-:S03]  /*1930*/  UIADD3 UR43, UPT, UPT, UR41, -UR40, URZ ;  /* 0x80000028292b7290 */ /* 0x000fc6000fffe0ff */
[----:B------:R-:W-:-:S04]  /*1940*/  @UP2 UIADD3 UR24, UPT, UPT, UR40, URZ, URZ ;  /* 0x000000ff28182290 */ /* 0x000fc8000fffe0ff */
[----:B-123--:R-:W-:-:S12]  /*1950*/  UIADD3 UR24, UPT, UPT, UR24, 0x1, URZ ;  /* 0x0000000118187890 */ /* 0x00efd8000fffe0ff */
.L_x_42:
[----:B------:R-:W-:Y:S01]  /*1960*/  UISETP.NE.AND UP0, UPT, UR45, URZ, UPT ;  /* 0x000000ff2d00728c */ /* 0x000fe2000bf05270 */
[----:B-1----:R-:W1:Y:S08]  /*1970*/  S2UR UR45, SR_CgaCtaId ;  /* 0x00000000002d79c3 */ /* 0x002e700000008800 */
[----:B------:R-:W-:Y:S05]  /*1980*/  BRA.U UP0, `(.L_x_23) ;  /* 0x0000000100347547 */ /* 0x000fea000b800000 */
[----:B------:R-:W2:Y:S01]  /*1990*/  S2R R0, SR_CgaCtaId ;  /* 0x0000000000007919 */ /* 0x000ea20000008800 */
[----:B------:R-:W-:Y:S02]  /*19a0*/  MOV R3, 0x400 ;  /* 0x0000040000037802 */ /* 0x000fe40000000f00 */
[----:B------:R-:W-:Y:S02]  /*19b0*/  SHF.L.U32 R2, R8, 0x1f, RZ ;  /* 0x0000001f08027819 */ /* 0x000fe400000006ff */
[----:B--2---:R-:W-:-:S05]  /*19c0*/  LEA R0, R0, R3, 0x18 ;  /* 0x0000000300007211 */ /* 0x004fca00078ec0ff */
[----:B------:R-:W-:-:S04]  /*19d0*/  IMAD R3, R9, 0x8, R0 ;  /* 0x0000000809037824 */ /* 0x000fc800078e0200 */
[----:B------:R-:W2:Y:S02]  /*19e0*/  SYNCS.PHASECHK.TRANS64.TRYWAIT P0, [R3+URZ+0x100], R2 ;  /* 0x00010002030075a7 */ /* 0x000ea400080011ff */
[----:B--2---:R-:W-:Y:S05]  /*19f0*/  @!P0 BRA `(.L_x_24) ;  /* 0x0000007000588947 */ /* 0x004fea0003800000 */
.L_x_115:
[----:B------:R-:W-:Y:S01]  /*1a00*/  VIADD R9, R9, 0x1 ;  /* 0x0000000109097836 */ /* 0x000fe20000000000 */
[----:B------:R2:W-:Y:S04]  /*1a10*/  SYNCS.ARRIVE.TRANS64.A1T0 RZ, [R3+URZ+0xf0], RZ ;  /* 0x0000f0ff03ff79a7 */ /* 0x0005e800081000ff */
[----:B------:R-:W-:-:S04]  /*1a20*/  ISETP.NE.AND P0, PT, R9, 0x2, PT ;  /* 0x000000020900780c */ /* 0x000fc80003f05270 */
[----:B------:R-:W-:Y:S02]  /*1a30*/  SEL R9, R9, RZ, P0 ;  /* 0x000000ff09097207 */ /* 0x000fe40000000000 */
[----:B--2---:R-:W-:-:S04]  /*1a40*/  SEL R3, RZ, 0x1, P0 ;  /* 0x00000001ff037807 */ /* 0x004fc80000000000 */
[----:B------:R-:W-:-:S07]  /*1a50*/  LOP3.LUT R8, R8, R3, RZ, 0x3c, !PT ;  /* 0x0000000308087212 */ /* 0x000fce00078e3cff */
.L_x_23:
[----:B------:R-:W-:Y:S01]  /*1a60*/  UMOV UR6, 0x400 ;  /* 0x0000040000067882 */ /* 0x000fe20000000000 */
[----:B------:R-:W-:Y:S01]  /*1a70*/  SHF.L.U32 R0, R12, 0x1f, RZ ;  /* 0x0000001f0c007819 */ /* 0x000fe200000006ff */
[----:B-1----:R-:W-:Y:S02]  /*1a80*/  ULEA UR6, UR45, UR6, 0x18 ;  /* 0x000000062d067291 */ /* 0x002fe4000f8ec0ff */
[----:B------:R-:W-:Y:S02]  /*1a90*/  UISETP.GE.U32.AND UP0, UPT, UR46, 0xff, UPT ;  /* 0x000000ff2e00788c */ /* 0x000fe4000bf06070 */
[----:B------:R-:W-:Y:S02]  /*1aa0*/  ULEA UR4, UR5, UR6, 0x3 ;  /* 0x0000000605047291 */ /* 0x000fe4000f8e18ff */
[----:B------:R-:W-:Y:S02]  /*1ab0*/  USHF.L.U32 UR11, UR20, 0x7, URZ ;  /* 0x00000007140b7899 */ /* 0x000fe400080006ff */
[----:B------:R-:W-:Y:S01]  /*1ac0*/  ULEA UR35, UR16, UR44, 0x7 ;  /* 0x0000002c10237291 */ /* 0x000fe2000f8e38ff */
[----:B------:R-:W-:-:S04]  /*1ad0*/  UMOV UR13, URZ ;  /* 0x000000ff000d7c82 */ /* 0x000fc80008000000 */
[----:B------:R1:W2:Y:S01]  /*1ae0*/  SYNCS.PHASECHK.TRANS64.TRYWAIT P0, [UR4+0x30], R0 ;  /* 0x00003000ff0075a7 */ /* 0x0002a20008001104 */
[----:B------:R-:W-:Y:S06]  /*1af0*/  BRA.U !UP0, `(.L_x_25) ;  /* 0x0000000108bc7547 */ /* 0x000fec000b800000 */
[----:B------:R-:W-:Y:S01]  /*1b00*/  UMOV UR7, URZ ;  /* 0x000000ff00077c82 */ /* 0x000fe20008000000 */
[----:B------:R-:W-:-:S05]  /*1b10*/  UMOV UR4, UR5 ;  /* 0x0000000500047c82 */ /* 0x000fca0008000000 */
.L_x_31:
[----:B------:R-:W-:Y:S01]  /*1b20*/  ULEA UR33, UR4, UR6, 0x3 ;  /* 0x0000000604217291 */ /* 0x000fe2000f8e18ff */
[----:B--2---:R-:W-:Y:S01]  /*1b30*/  @!P3 MOV R2, 0x8000 ;  /* 0x000080000002b802 */ /* 0x004fe20000000f00 */
[----:B--2-4-:R-:W-:Y:S10]  /*1b40*/  @P0 BRA `(.L_x_26) ;  /* 0x00000000000c0947 */ /* 0x014ff40003800000 */
[----:B------:R-:W-:-:S04]  /*1b50*/  SHF.L.U32 R3, R12, 0x1f, RZ ;  /* 0x0000001f0c037819 */ /* 0x000fc800000006ff */
[----:B------:R-:W2:Y:S02]  /*1b60*/  SYNCS.PHASECHK.TRANS64.TRYWAIT P0, [UR33+0x30], R3 ;  /* 0x00003003ff0075a7 */ /* 0x000ea40008001121 */
[----:B--2---:R-:W-:Y:S05]  /*1b70*/  @!P0 BRA `(.L_x_27) ;  /* 0x00000070000c8947 */ /* 0x004fea0003800000 */
.L_x_26:
[----:B------:R2:W-:Y:S01]  /*1b80*/  @!P3 SYNCS.ARRIVE.TRANS64 RZ, [UR33], R2 ;  /* 0x00000002ffffb9a7 */ /* 0x0005e20008000021 */
[----:B------:R-:W-:-:S04]  /*1b90*/  ULOP3.LUT UR5, UR25, 0x2, URZ, 0xfc, !UPT ;  /* 0x0000000219057892 */ /* 0x000fc8000f8efcff */
[----:B------:R-:W-:-:S09]  /*1ba0*/  UISETP.NE.AND UP0, UPT, UR5, 0x2, UPT ;  /* 0x000000020500788c */ /* 0x000fd2000bf05270 */
[----:B------:R-:W-:Y:S05]  /*1bb0*/  BRA.U UP0, `(.L_x_28) ;  /* 0x0000000100047547 */ /* 0x000fea000b800000 */
[----:B------:R-:W-:Y:S05]  /*1bc0*/  BPT.TRAP 0x1 ;  /* 0x000000040000795c */ /* 0x000fea0000300000 */
.L_x_28:
[----:B------:R-:W-:Y:S04]  /*1bd0*/  BSSY.RECONVERGENT B0, `(.L_x_29) ;  /* 0x0000003000007945 */ /* 0x000fe80003800200 */
[----:B------:R-:W-:Y:S05]  /*1be0*/  @P2 BRA `(.L_x_30) ;  /* 0x0000000000042947 */ /* 0x000fea0003800000 */
[----:B------:R-:W-:Y:S05]  /*1bf0*/  BPT.TRAP 0x1 ;  /* 0x000000040000795c */ /* 0x000fea0000300000 */
.L_x_30:
[----:B------:R-:W-:Y:S05]  /*1c00*/  BSYNC.RECONVERGENT B0 ;  /* 0x0000000000007941 */ /* 0x000fea0003800200 */
.L_x_29:
[----:B------:R-:W-:Y:S02]  /*1c10*/  UIADD3 UR5, UPT, UPT, UR4, 0x1, URZ ;  /* 0x0000000104057890 */ /* 0x000fe4000fffe0ff */
[----:B------:R-:W-:Y:S02]  /*1c20*/  UIADD3 UR16, UP1, UPT, UR28, 0x80, URZ ;  /* 0x000000801c107890 */ /* 0x000fe4000ff3e0ff */
[----:B------:R-:W-:Y:S02]  /*1c30*/  UISETP.NE.AND UP0, UPT, UR5, 0x6, UPT ;  /* 0x000000060500788c */ /* 0x000fe4000bf05270 */
[----:B------:R-:W-:Y:S02]  /*1c40*/  USHF.L.U32 UR34, UR7, 0x7, URZ ;  /* 0x0000000707227899 */ /* 0x000fe400080006ff */
[----:B------:R-:W-:Y:S02]  /*1c50*/  USEL UR9, URZ, 0x1, UP0 ;  /* 0x00000001ff097887 */ /* 0x000fe40008000000 */
[----:B------:R-:W-:-:S02]  /*1c60*/  USEL UR5, UR5, URZ, UP0 ;  /* 0x000000ff05057287 */ /* 0x000fc40008000000 */
[----:B------:R-:W-:Y:S02]  /*1c70*/  UIADD3 UR14, UP0, UPT, UR28, 0x180, URZ ;  /* 0x000001801c0e7890 */ /* 0x000fe4000ff1e0ff */
[----:B------:R-:W-:Y:S01]  /*1c80*/  ULEA UR8, UR5, UR6, 0x3 ;  /* 0x0000000605087291 */ /* 0x000fe2000f8e18ff */
[----:B------:R-:W-:Y:S01]  /*1c90*/  LOP3.LUT R12, R12, UR9, RZ, 0x3c, !PT ;  /* 0x000000090c0c7c12 */ /* 0x000fe2000f8e3cff */
[----:B------:R-:W-:Y:S02]  /*1ca0*/  UIADD3.X UR17, UPT, UPT, URZ, UR29, URZ, UP1, !UPT ;  /* 0x0000001dff117290 */ /* 0x000fe40008ffe4ff */
[----:B------:R-:W-:Y:S01]  /*1cb0*/  UIADD3.X UR15, UPT, UPT, URZ, UR29, URZ, UP0, !UPT ;  /* 0x0000001dff0f7290 */ /* 0x000fe200087fe4ff */
[----:B-1----:R-:W-:Y:S01]  /*1cc0*/  SHF.L.U32 R0, R12, 0x1f, RZ ;  /* 0x0000001f0c007819 */ /* 0x002fe200000006ff */
[----:B------:R-:W-:Y:S01]  /*1cd0*/  UMOV UR18, 0x0 ;  /* 0x0000000000127882 */ /* 0x000fe20000000000 */
[----:B------:R-:W-:Y:S01]  /*1ce0*/  UMOV UR19, 0x10000000 ;  /* 0x1000000000137882 */ /* 0x000fe20000000000 */
[----:B------:R-:W-:Y:S01]  /*1cf0*/  UMOV UR12, UR36 ;  /* 0x00000024000c7c82 */ /* 0x000fe20008000000 */
[----:B------:R3:W4:Y:S01]  /*1d00*/  SYNCS.PHASECHK.TRANS64.TRYWAIT P0, [UR8+0x30], R0 ;  /* 0x00003000ff0075a7 */ /* 0x0007220008001108 */
[----:B------:R-:W-:Y:S01]  /*1d10*/  USHF.L.U32 UR8, UR4, 0xe, URZ ;  /* 0x0000000e04087899 */ /* 0x000fe200080006ff */
[----:B------:R-:W-:-:S02]  /*1d20*/  UMOV UR9, UR33 ;  /* 0x0000002100097c82 */ /* 0x000fc40008000000 */
[----:B------:R-:W-:Y:S01]  /*1d30*/  UMOV UR4, 0xff0000 ;  /* 0x00ff000000047882 */ /* 0x000fe20000000000 */
[----:B------:R-:W-:Y:S02]  /*1d40*/  ULOP3.LUT UR32, UR8, UR21, URZ, 0xfc, !UPT ;  /* 0x0000001508207292 */ /* 0x000fe4000f8efcff */
[----:B------:R-:W-:Y:S02]  /*1d50*/  UIADD3 UR8, UPT, UPT, UR6, 0x20400, UR8 ;  /* 0x0002040006087890 */ /* 0x000fe4000fffe008 */
[----:B------:R-:W-:Y:S01]  /*1d60*/  UIADD3 UR32, UPT, UPT, UR6, 0x8400, UR32 ;  /* 0x0000840006207890 */ /* 0x000fe2000fffe020 */
[----:B------:R-:W-:Y:S01]  /*1d70*/  UMOV UR10, UR34 ;  /* 0x00000022000a7c82 */ /* 0x000fe20008000000 */
[----:B------:R-:W-:Y:S01]  /*1d80*/  UIADD3 UR7, UPT, UPT, UR7, 0x1, URZ ;  /* 0x0000000107077890 */ /* 0x000fe2000fffe0ff */
[----:B------:R-:W-:-:S03]  /*1d90*/  UMOV UR13, UR24 ;  /* 0x00000018000d7c82 */ /* 0x000fc60008000000 */
[----:B------:R-:W-:-:S03]  /*1da0*/  UISETP.NE.AND UP0, UPT, UR7, UR24, UPT ;  /* 0x000000180700728c */ /* 0x000fc6000bf05270 */
[----:B------:R1:W-:Y:S01]  /*1db0*/  UTMALDG.3D.MULTICAST [UR32], [UR16], UR4, desc[UR18] ;  /* 0x00001220100073b4 */ /* 0x0003e20008011804 */
[----:B------:R3:W-:Y:S01]  /*1dc0*/  UTMALDG.3D [UR8], [UR14], desc[UR18] ;  /* 0x000012080e0075b4 */ /* 0x0007e20008011000 */
[----:B-1----:R-:W-:-:S04]  /*1dd0*/  UMOV UR4, UR5 ;  /* 0x0000000500047c82 */ /* 0x002fc80008000000 */
[----:B---3--:R-:W-:Y:S05]  /*1de0*/  BRA.U UP0, `(.L_x_31) ;  /* 0xfffffffd004c7547 */ /* 0x008fea000b83ffff */
.L_x_25:
[----:B------:R-:W-:Y:S01]  /*1df0*/  ULEA UR4, UR5, UR6, 0x3 ;  /* 0x0000000605047291 */ /* 0x000fe2000f8e18ff */
[----:B-1----:R-:W-:Y:S01]  /*1e00*/  SHF.L.U32 R0, R12, 0x1f, RZ ;  /* 0x0000001f0c007819 */ /* 0x002fe200000006ff */
[----:B------:R-:W-:Y:S01]  /*1e10*/  @!P1 SYNCS.ARRIVE.TRANS64.A1T0 RZ, [UR6+0x88], RZ ;  /* 0x000088ffffff99a7 */ /* 0x000fe20008100006 */
[----:B------:R-:W-:-:S06]  /*1e20*/  UISETP.GT.AND UP0, UPT, UR41, UR40, UPT ;  /* 0x000000282900728c */ /* 0x000fcc000bf04270 */
[----:B--2-4-:R1:W2:Y:S03]  /*1e30*/  SYNCS.PHASECHK.TRANS64.TRYWAIT P0, [UR4+0x30], R0 ;  /* 0x00003000ff0075a7 */ /* 0x0142a60008001104 */
[----:B------:R-:W-:Y:S05]  /*1e40*/  BRA.U !UP0, `(.L_x_32) ;  /* 0x0000000108c07547 */ /* 0x000fea000b800000 */
[----:B------:R-:W-:Y:S01]  /*1e50*/  UIADD3 UR26, UPT, UPT, UR43, UR13, URZ ;  /* 0x0000000d2b1a7290 */ /* 0x000fe2000fffe0ff */
[----:B------:R-:W-:-:S11]  /*1e60*/  UMOV UR4, UR5 ;  /* 0x0000000500047c82 */ /* 0x000fd60008000000 */
.L_x_38:
[----:B------:R-:W-:Y:S01]  /*1e70*/  ULEA UR17, UR4, UR6, 0x3 ;  /* 0x0000000604117291 */ /* 0x000fe2000f8e18ff */
[----:B--2---:R-:W-:Y:S01]  /*1e80*/  @!P3 MOV R2, 0x8000 ;  /* 0x000080000002b802 */ /* 0x004fe20000000f00 */
[----:B--2-4-:R-:W-:Y:S10]  /*1e90*/  @P0 BRA `(.L_x_33) ;  /* 0x00000000000c0947 */ /* 0x014ff40003800000 */
[----:B------:R-:W-:-:S04]  /*1ea0*/  SHF.L.U32 R3, R12, 0x1f, RZ ;  /* 0x0000001f0c037819 */ /* 0x000fc800000006ff */
[----:B------:R-:W2:Y:S02]  /*1eb0*/  SYNCS.PHASECHK.TRANS64.TRYWAIT P0, [UR17+0x30], R3 ;  /* 0x00003003ff0075a7 */ /* 0x000ea40008001111 */
[----:B--2---:R-:W-:Y:S05]  /*1ec0*/  @!P0 BRA `(.L_x_34) ;  /* 0x0000006c00508947 */ /* 0x004fea0003800000 */
.L_x_33:
[----:B------:R2:W-:Y:S01]  /*1ed0*/  @!P3 SYNCS.ARRIVE.TRANS64 RZ, [UR17], R2 ;  /* 0x00000002ffffb9a7 */ /* 0x0005e20008000011 */
[----:B------:R-:W-:-:S04]  /*1ee0*/  ULOP3.LUT UR5, UR25, 0x2, URZ, 0xfc, !UPT ;  /* 0x0000000219057892 */ /* 0x000fc8000f8efcff */
[----:B------:R-:W-:-:S09]  /*1ef0*/  UISETP.NE.AND UP0, UPT, UR5, 0x2, UPT ;  /* 0x000000020500788c */ /* 0x000fd2000bf05270 */
[----:B------:R-:W-:Y:S05]  /*1f00*/  BRA.U UP0, `(.L_x_35) ;  /* 0x0000000100047547 */ /* 0x000fea000b800000 */
[----:B------:R-:W-:Y:S05]  /*1f10*/  BPT.TRAP 0x1 ;  /* 0x000000040000795c */ /* 0x000fea0000300000 */
.L_x_35:
[----:B------:R-:W-:Y:S04]  /*1f20*/  BSSY.RECONVERGENT B0, `(.L_x_36) ;  /* 0x0000003000007945 */ /* 0x000fe80003800200 */
[----:B------:R-:W-:Y:S05]  /*1f30*/  @P2 BRA `(.L_x_37) ;  /* 0x0000000000042947 */ /* 0x000fea0003800000 */
[----:B------:R-:W-:Y:S05]  /*1f40*/  BPT.TRAP 0x1 ;  /* 0x000000040000795c */ /* 0x000fea0000300000 */
.L_x_37:
[----:B------:R-:W-:Y:S05]  /*1f50*/  BSYNC.RECONVERGENT B0 ;  /* 0x0000000000007941 */ /* 0x000fea0003800200 */
.L_x_36:
[----:B------:R-:W-:Y:S02]  /*1f60*/  UIADD3 UR5, UPT, UPT, UR4, 0x1, URZ ;  /* 0x0000000104057890 */ /* 0x000fe4000fffe0ff */
[----:B------:R-:W-:Y:S02]  /*1f70*/  UIADD3 UR14, UP1, UPT, UR28, 0x80, URZ ;  /* 0x000000801c0e7890 */ /* 0x000fe4000ff3e0ff */
[----:B------:R-:W-:Y:S02]  /*1f80*/  UISETP.NE.AND UP0, UPT, UR5, 0x6, UPT ;  /* 0x000000060500788c */ /* 0x000fe4000bf05270 */
[----:B------:R-:W-:Y:S02]  /*1f90*/  USHF.L.U32 UR18, UR13, 0x7, URZ ;  /* 0x000000070d127899 */ /* 0x000fe400080006ff */
[----:B------:R-:W-:Y:S02]  /*1fa0*/  USEL UR8, URZ, 0x1, UP0 ;  /* 0x00000001ff087887 */ /* 0x000fe40008000000 */
[----:B------:R-:W-:-:S02]  /*1fb0*/  USEL UR5, UR5, URZ, UP0 ;  /* 0x000000ff05057287 */ /* 0x000fc40008000000 */
[----:B------:R-:W-:Y:S02]  /*1fc0*/  UIADD3 UR22, UP0, UPT, UR28, 0x180, URZ ;  /* 0x000001801c167890 */ /* 0x000fe4000ff1e0ff */
[----:B------:R-:W-:Y:S01]  /*1fd0*/  LOP3.LUT R12, R12, UR8, RZ, 0x3c, !PT ;  /* 0x000000080c0c7c12 */ /* 0x000fe2000f8e3cff */
[----:B------:R-:W-:Y:S02]  /*1fe0*/  USHF.L.U32 UR8, UR4, 0xe, URZ ;  /* 0x0000000e04087899 */ /* 0x000fe400080006ff */
[----:B------:R-:W-:Y:S01]  /*1ff0*/  ULEA UR7, UR5, UR6, 0x3 ;  /* 0x0000000605077291 */ /* 0x000fe2000f8e18ff */
[----:B-1----:R-:W-:Y:S01]  /*2000*/  SHF.L.U32 R0, R12, 0x1f, RZ ;  /* 0x0000001f0c007819 */ /* 0x002fe200000006ff */
[----:B------:R-:W-:Y:S02]  /*2010*/  ULOP3.LUT UR16, UR8, UR21, URZ, 0xfc, !UPT ;  /* 0x0000001508107292 */ /* 0x000fe4000f8efcff */
[----:B------:R-:W-:Y:S02]  /*2020*/  UIADD3.X UR15, UPT, UPT, URZ, UR29, URZ, UP1, !UPT ;  /* 0x0000001dff0f7290 */ /* 0x000fe40008ffe4ff */
[----:B------:R-:W-:-:S02]  /*2030*/  UIADD3 UR16, UPT, UPT, UR6, 0x8400, UR16 ;  /* 0x0000840006107890 */ /* 0x000fc4000fffe010 */
[----:B------:R-:W-:Y:S01]  /*2040*/  UIADD3 UR8, UPT, UPT, UR6, 0x20400, UR8 ;  /* 0x0002040006087890 */ /* 0x000fe2000fffe008 */
[----:B------:R3:W4:Y:S01]  /*2050*/  SYNCS.PHASECHK.TRANS64.TRYWAIT P0, [UR7+0x30], R0 ;  /* 0x00003000ff0075a7 */ /* 0x0007220008001107 */
[----:B------:R-:W-:Y:S01]  /*2060*/  UIADD3.X UR23, UPT, UPT, URZ, UR29, URZ, UP0, !UPT ;  /* 0x0000001dff177290 */ /* 0x000fe200087fe4ff */
[----:B------:R-:W-:Y:S01]  /*2070*/  UMOV UR4, 0xff0000 ;  /* 0x00ff000000047882 */ /* 0x000fe20000000000 */
[----:B------:R-:W-:Y:S01]  /*2080*/  UMOV UR30, 0x0 ;  /* 0x00000000001e7882 */ /* 0x000fe20000000000 */
[----:B------:R-:W-:Y:S01]  /*2090*/  UMOV UR31, 0x10000000 ;  /* 0x10000000001f7882 */ /* 0x000fe20000000000 */
[----:B------:R-:W-:Y:S01]  /*20a0*/  UMOV UR19, UR35 ;  /* 0x0000002300137c82 */ /* 0x000fe20008000000 */
[----:B------:R-:W-:Y:S01]  /*20b0*/  UMOV UR20, UR36 ;  /* 0x0000002400147c82 */ /* 0x000fe20008000000 */
[----:B------:R-:W-:Y:S01]  /*20c0*/  UMOV UR12, UR36 ;  /* 0x00000024000c7c82 */ /* 0x000fe20008000000 */
[----:B------:R-:W-:Y:S01]  /*20d0*/  UMOV UR9, UR17 ;  /* 0x0000001100097c82 */ /* 0x000fe20008000000 */
[----:B------:R-:W-:Y:S01]  /*20e0*/  UMOV UR10, UR18 ;  /* 0x00000012000a7c82 */ /* 0x000fe20008000000 */
[----:B------:R1:W-:Y:S01]  /*20f0*/  UTMALDG.3D.MULTICAST [UR16], [UR14], UR4, desc[UR30] ;  /* 0x00001e100e0073b4 */ /* 0x0003e20008011804 */
[----:B------:R-:W-:-:S04]  /*2100*/  UIADD3 UR13, UPT, UPT, UR13, 0x1, URZ ;  /* 0x000000010d0d7890 */ /* 0x000fc8000fffe0ff */
[----:B------:R-:W-:Y:S01]  /*2110*/  UISETP.NE.AND UP0, UPT, UR13, UR26, UPT ;  /* 0x0000001a0d00728c */ /* 0x000fe2000bf05270 */
[----:B------:R3:W-:Y:S01]  /*2120*/  UTMALDG.3D [UR8], [UR22], desc[UR30] ;  /* 0x00001e08160075b4 */ /* 0x0007e20008011000 */
[----:B-1----:R-:W-:-:S07]  /*2130*/  UMOV UR4, UR5 ;  /* 0x0000000500047c82 */ /* 0x002fce0008000000 */
[----:B---3--:R-:W-:Y:S05]  /*2140*/  BRA.U UP0, `(.L_x_38) ;  /* 0xfffffffd00487547 */ /* 0x008fea000b83ffff */
.L_x_32:
[C---:B------:R-:W-:Y:S01]  /*2150*/  LEA R3, R11.reuse, UR6, 0x3 ;  /* 0x000000060b037c11 */ /* 0x040fe2000f8e18ff */
[----:B------:R-:W-:Y:S01]  /*2160*/  NOP ;  /* 0x0000000000007918 */ /* 0x000fe20000000000 */
[----:B-1----:R-:W-:Y:S02]  /*2170*/  SHF.L.U32 R0, R10, 0x1f, RZ ;  /* 0x0000001f0a007819 */ /* 0x002fe400000006ff */
[----:B------:R-:W-:Y:S02]  /*2180*/  LEA R5, R11, UR6, 0x4 ;  /* 0x000000060b057c11 */ /* 0x000fe4000f8e20ff */
[----:B--2-4-:R-:W1:Y:S02]  /*2190*/  SYNCS.PHASECHK.TRANS64.TRYWAIT P0, [R3+URZ+0x90], R0 ;  /* 0x00009000030075a7 */ /* 0x014e6400080011ff */
[----:B-1----:R-:W-:Y:S05]  /*21a0*/  @!P0 BRA `(.L_x_39) ;  /* 0x0000006800b08947 */ /* 0x002fea0003800000 */
.L_x_118:
[----:B------:R-:W2:Y:S01]  /*21b0*/  LDS.128 R4, [R5+0x120] ;  /* 0x0001200005047984 */ /* 0x000ea20000000c00 */
[----:B------:R-:W-:Y:S01]  /*21c0*/  UISETP.GE.AND UP0, UPT, UR42, 0x1, UPT ;  /* 0x000000012a00788c */ /* 0x000fe2000bf06270 */
[----:B------:R-:W-:Y:S01]  /*21d0*/  @!PT LDS RZ, [RZ] ;  /* 0x00000000fffff984 */ /* 0x000fe20000000800 */
[----:B------:R-:W-:Y:S01]  /*21e0*/  @!PT LDS RZ, [RZ] ;  /* 0x00000000fffff984 */ /* 0x000fe20000000800 */
[----:B------:R-:W-:Y:S01]  /*21f0*/  @!PT LDS RZ, [RZ] ;  /* 0x00000000fffff984 */ /* 0x000fe20000000800 */
[----:B------:R-:W-:Y:S01]  /*2200*/  @!PT LDS RZ, [RZ] ;  /* 0x00000000fffff984 */ /* 0x000fe20000000800 */
[----:B------:R3:W-:Y:S06]  /*2210*/  MEMBAR.ALL.CTA ;  /* 0x0000000000007992 */ /* 0x0007ec0000008000 */
[----:B---3--:R-:W3:Y:S01]  /*2220*/  FENCE.VIEW.ASYNC.S ;  /* 0x00000000000073c6 */ /* 0x008ee20000000000 */
[----:B--2---:R-:W-:-:S13]  /*2230*/  LOP3.LUT P0, RZ, R6, 0x1, RZ, 0xc0, !PT ;  /* 0x0000000106ff7812 */ /* 0x004fda000780c0ff */
[----:B---3--:R-:W-:Y:S01]  /*2240*/  VOTEU.ANY UP1, P0 ;  /* 0x0000000000ff7886 */ /* 0x008fe20000020100 */
[----:B------:R-:W-:-:S13]  /*2250*/  PLOP3.LUT P0, PT, PT, PT, UP1, 0x80, 0x8 ;  /* 0x000000000008781c */ /* 0x000fda0003f0f018 */
[----:B-1----:R-:W-:Y:S02]  /*2260*/  @P0 LOP3.LUT R0, R5, 0xffff, RZ, 0xc0, !PT ;  /* 0x0000ffff05000812 */ /* 0x002fe400078ec0ff */
[----:B------:R-:W-:Y:S02]  /*2270*/  @P0 MOV R2, R4 ;  /* 0x0000000400020202 */ /* 0x000fe40000000f00 */
[----:B------:R-:W-:Y:S01]  /*2280*/  @P0 R2UR UR7, R0 ;  /* 0x00000000000702ca */ /* 0x000fe200000e0000 */
[----:B------:R-:W-:Y:S01]  /*2290*/  VIADD R0, R3, 0xa0 ;  /* 0x000000a003007836 */ /* 0x000fe20000000000 */
[----:B------:R-:W-:Y:S02]  /*22a0*/  @P0 SHF.R.U32.HI R4, RZ, 0x10, R5 ;  /* 0x00000010ff040819 */ /* 0x000fe40000011605 */
[----:B------:R-:W-:Y:S02]  /*22b0*/  @P0 R2UR UR8, R2 ;  /* 0x00000000020802ca */ /* 0x000fe400000e0000 */
[----:B------:R-:W-:-:S02]  /*22c0*/  PRMT R0, RZ, 0x654, R0 ;  /* 0x00000654ff007816 */ /* 0x000fc40000000000 */
[----:B------:R-:W-:Y:S02]  /*22d0*/  @P0 R2UR UR4, R4 ;  /* 0x00000000040402ca */ /* 0x000fe400000e0000 */
[----:B------:R1:W-:Y:S03]  /*22e0*/  SYNCS.ARRIVE.TRANS64.RED.A1T0 RZ, [R0+URZ], RZ ;  /* 0x000000ff00ff79a7 */ /* 0x0003e600081004ff */
[----:B------:R-:W-:-:S04]  /*22f0*/  @UP1 UMOV UR27, UR7 ;  /* 0x00000007001b1c82 */ /* 0x000fc80008000000 */
[----:B------:R-:W-:-:S04]  /*2300*/  @UP1 UMOV UR37, UR8 ;  /* 0x0000000800251c82 */ /* 0x000fc80008000000 */
[----:B------:R-:W-:Y:S01]  /*2310*/  @UP1 UMOV UR36, UR4 ;  /* 0x0000000400241c82 */ /* 0x000fe20008000000 */
[----:B------:R-:W-:Y:S05]  /*2320*/  BRA.U !UP0, `(.L_x_40) ;  /* 0x0000000108d47547 */ /* 0x000fea000b800000 */
[----:B------:R-:W2:Y:S01]  /*2330*/  LDCU.128 UR12, c[0x0][0xb10] ;  /* 0x00016200ff0c77ac */ /* 0x000ea20008000c00 */
[----:B------:R-:W3:Y:S01]  /*2340*/  LDCU UR26, c[0x0][0xb20] ;  /* 0x00016400ff1a77ac */ /* 0x000ee20008000800 */
[----:B------:R-:W4:Y:S01]  /*2350*/  LDCU UR20, c[0x0][0xb0c] ;  /* 0x00016180ff1477ac */ /* 0x000f220008000800 */
[----:B------:R-:W1:Y:S01]  /*2360*/  LDCU.64 UR10, c[0x0][0xb28] ;  /* 0x00016500ff0a77ac */ /* 0x000e620008000a00 */
[----:B------:R-:W-:Y:S02]  /*2370*/  UISETP.NE.AND UP3, UPT, UR42, 0x1, UPT ;  /* 0x000000012a00788c */ /* 0x000fe4000bf65270 */
[----:B--2---:R-:W-:Y:S02]  /*2380*/  UIMAD.WIDE.U32 UR16, UR38, UR15, URZ ;  /* 0x0000000f261072a5 */ /* 0x004fe4000f8e00ff */
[----:B------:R-:W-:Y:S02]  /*2390*/  UIMAD.WIDE.U32 UR8, UR39, UR12, URZ ;  /* 0x0000000c270872a5 */ /* 0x000fe4000f8e00ff */
[----:B------:R-:W-:-:S02]  /*23a0*/  UISETP.NE.AND UP0, UPT, UR14, 0x1, UPT ;  /* 0x000000010e00788c */ /* 0x000fc4000bf05270 */
[----:B------:R-:W-:Y:S01]  /*23b0*/  UIMAD.WIDE.U32 UR22, UR27, UR15, URZ ;  /* 0x0000000f1b1672a5 */ /* 0x000fe2000f8e00ff */
[----:B------:R-:W-:Y:S02]  /*23c0*/  UMOV UR16, UR17 ;  /* 0x0000001100107c82 */ /* 0x000fe40008000000 */
[----:B------:R-:W-:Y:S01]  /*23d0*/  UMOV UR8, UR9 ;  /* 0x0000000900087c82 */ /* 0x000fe20008000000 */
[----:B---3--:R-:W-:Y:S02]  /*23e0*/  USHF.R.U32.HI UR16, URZ, UR26, UR16 ;  /* 0x0000001aff107299 */ /* 0x008fe40008011610 */
[----:B----4-:R-:W-:Y:S02]  /*23f0*/  UISETP.NE.AND UP2, UPT, UR20, 0x1, UPT ;  /* 0x000000011400788c */ /* 0x010fe4000bf45270 */
[----:B------:R-:W-:Y:S02]  /*2400*/  USHF.R.U32.HI UR8, URZ, UR13, UR8 ;  /* 0x0000000dff087299 */ /* 0x000fe40008011608 */
[----:B------:R-:W-:-:S02]  /*2410*/  USEL UR7, UR38, UR16, !UP0 ;  /* 0x0000001026077287 */ /* 0x000fc4000c000000 */
[----:B------:R-:W-:Y:S02]  /*2420*/  USEL UR8, UR39, UR8, !UP2 ;  /* 0x0000000827087287 */ /* 0x000fe4000d000000 */
[----:B-1----:R-:W-:Y:S01]  /*2430*/  UIMAD.WIDE.U32 UR16, UR7, UR10, URZ ;  /* 0x0000000a071072a5 */ /* 0x002fe2000f8e00ff */
[----:B------:R-:W-:Y:S01]  /*2440*/  UMOV UR4, UR23 ;  /* 0x0000001700047c82 */ /* 0x000fe20008000000 */
[----:B------:R-:W-:Y:S02]  /*2450*/  UIMAD.WIDE.U32 UR18, UR37, UR12, URZ ;  /* 0x0000000c251272a5 */ /* 0x000fe4000f8e00ff */
[----:B------:R-:W-:-:S03]  /*2460*/  UIMAD.WIDE.U32 UR22, UR8, UR10, URZ ;  /* 0x0000000a081672a5 */ /* 0x000fc6000f8e00ff */
[----:B------:R-:W-:Y:S01]  /*2470*/  UMOV UR16, UR17 ;  /* 0x0000001100107c82 */ /* 0x000fe20008000000 */
[----:B------:R-:W-:Y:S02]  /*2480*/  USHF.R.U32.HI UR4, URZ, UR26, UR4 ;  /* 0x0000001aff047299 */ /* 0x000fe40008011604 */
[----:B------:R-:W-:Y:S01]  /*2490*/  @UP3 USHF.R.U32.HI UR7, URZ, UR11, UR16 ;  /* 0x0000000bff073299 */ /* 0x000fe20008011610 */
[----:B------:R-:W-:Y:S01]  /*24a0*/  UMOV UR18, UR19 ;  /* 0x0000001300127c82 */ /* 0x000fe20008000000 */
[----:B------:R-:W-:Y:S01]  /*24b0*/  UMOV UR22, UR23 ;  /* 0x0000001700167c82 */ /* 0x000fe20008000000 */
[----:B------:R-:W-:Y:S02]  /*24c0*/  USHF.R.U32.HI UR13, URZ, UR13, UR18 ;  /* 0x0000000dff0d7299 */ /* 0x000fe40008011612 */
[----:B------:R-:W-:Y:S02]  /*24d0*/  USEL UR4, UR27, UR4, !UP0 ;  /* 0x000000041b047287 */ /* 0x000fe4000c000000 */
[----:B------:R-:W-:-:S02]  /*24e0*/  @UP3 USHF.R.U32.HI UR8, URZ, UR11, UR22 ;  /* 0x0000000bff083299 */ /* 0x000fc40008011616 */
[----:B------:R-:W-:Y:S02]  /*24f0*/  UIMAD UR9, UR42, UR7, URZ ;  /* 0x000000072a0972a4 */ /* 0x000fe4000f8e02ff */
[----:B------:R-:W-:Y:S02]  /*2500*/  USEL UR7, UR37, UR13, !UP2 ;  /* 0x0000000d25077287 */ /* 0x000fe4000d000000 */
[----:B------:R-:W-:Y:S02]  /*2510*/  UIMAD UR12, UR42, UR8, URZ ;  /* 0x000000082a0c72a4 */ /* 0x000fe4000f8e02ff */
[----:B------:R-:W-:Y:S02]  /*2520*/  UISETP.GE.AND UP0, UPT, UR4, UR9, UPT ;  /* 0x000000090400728c */ /* 0x000fe4000bf06270 */
[----:B------:R-:W-:Y:S02]  /*2530*/  UIMAD.WIDE.U32 UR16, UR4, UR10, URZ ;  /* 0x0000000a041072a5 */ /* 0x000fe4000f8e00ff */
[----:B------:R-:W-:-:S02]  /*2540*/  UISETP.GE.OR UP0, UPT, UR7, UR12, UP0 ;  /* 0x0000000c0700728c */ /* 0x000fc40008706670 */
        /* <DEDUP_REMOVED lines=19> */
.L_x_40:
[----:B------:R-:W2:Y:S02]  /*2680*/  LDCU UR4, c[0x0][0xb30] ;  /* 0x00016600ff0477ac */ /* 0x000ea40008000800 */
[----:B--2---:R-:W-:-:S09]  /*2690*/  UISETP.NE.AND UP0, UPT, UR4, 0x1, UPT ;  /* 0x000000010400788c */ /* 0x004fd2000bf05270 */
[----:B------:R-:W-:Y:S05]  /*26a0*/  BRA.U UP0, `(.L_x_41) ;  /* 0x0000000100447547 */ /* 0x000fea000b800000 */
[----:B------:R-:W2:Y:S01]  /*26b0*/  LDCU.128 UR12, c[0x0][0xb10] ;  /* 0x00016200ff0c77ac */ /* 0x000ea20008000c00 */
[----:B------:R-:W3:Y:S01]  /*26c0*/  LDCU UR16, c[0x0][0xb0c] ;  /* 0x00016180ff1077ac */ /* 0x000ee20008000800 */
[----:B------:R-:W4:Y:S01]  /*26d0*/  LDCU UR17, c[0x0][0xb20] ;  /* 0x00016400ff1177ac */ /* 0x000f220008000800 */
[----:B--2---:R-:W-:Y:S02]  /*26e0*/  UIMAD.WIDE.U32 UR10, UR37, UR12, URZ ;  /* 0x0000000c250a72a5 */ /* 0x004fe4000f8e00ff */
[----:B------:R-:W-:Y:S02]  /*26f0*/  UIMAD.WIDE.U32 UR8, UR27, UR15, URZ ;  /* 0x0000000f1b0872a5 */ /* 0x000fe4000f8e00ff */
[----:B---3--:R-:W-:Y:S02]  /*2700*/  UISETP.NE.AND UP2, UPT, UR16, 0x1, UPT ;  /* 0x000000011000788c */ /* 0x008fe4000bf45270 */
[----:B------:R-:W-:Y:S01]  /*2710*/  UISETP.NE.AND UP0, UPT, UR14, 0x1, UPT ;  /* 0x000000010e00788c */ /* 0x000fe2000bf05270 */
[----:B------:R-:W-:-:S02]  /*2720*/  UMOV UR7, UR11 ;  /* 0x0000000b00077c82 */ /* 0x000fc40008000000 */
[----:B------:R-:W-:Y:S01]  /*2730*/  UMOV UR4, UR9 ;  /* 0x0000000900047c82 */ /* 0x000fe20008000000 */
[----:B------:R-:W-:Y:S02]  /*2740*/  USHF.R.U32.HI UR7, URZ, UR13, UR7 ;  /* 0x0000000dff077299 */ /* 0x000fe40008011607 */
[----:B----4-:R-:W-:Y:S02]  /*2750*/  USHF.R.U32.HI UR4, URZ, UR17, UR4 ;  /* 0x00000011ff047299 */ /* 0x010fe40008011604 */
[----:B------:R-:W-:Y:S02]  /*2760*/  USEL UR7, UR37, UR7, !UP2 ;  /* 0x0000000725077287 */ /* 0x000fe4000d000000 */
[----:B------:R-:W-:-:S04]  /*2770*/  USEL UR4, UR27, UR4, !UP0 ;  /* 0x000000041b047287 */ /* 0x000fc8000c000000 */
[----:B------:R-:W-:Y:S02]  /*2780*/  UIADD3 UR8, UPT, UPT, UR7, -UR4, URZ ;  /* 0x8000000407087290 */ /* 0x000fe4000fffe0ff */
[----:B------:R-:W-:Y:S02]  /*2790*/  UIADD3 UR4, UPT, UPT, -UR7, UR4, URZ ;  /* 0x0000000407047290 */ /* 0x000fe4000fffe1ff */
[----:B------:R-:W-:Y:S02]  /*27a0*/  UIMAD UR27, UR8, UR14, UR27 ;  /* 0x0000000e081b72a4 */ /* 0x000fe4000f8e021b */
[----:B------:R-:W-:-:S12]  /*27b0*/  UIMAD UR37, UR4, UR16, UR37 ;  /* 0x00000010042572a4 */ /* 0x000fd8000f8e0225 */
.L_x_41:
[----:B------:R-:W-:Y:S01]  /*27c0*/  VIADD R11, R11, 0x1 ;  /* 0x000000010b0b7836 */ /* 0x000fe20000000000 */
[----:B------:R-:W-:Y:S01]  /*27d0*/  R2UR UR4, R160 ;  /* 0x00000000a00472ca */ /* 0x000fe200000e0000 */
[----:B------:R-:W-:Y:S01]  /*27e0*/  UIADD3 UR20, UPT, UPT, UR27, UR63, URZ ;  /* 0x0000003f1b147290 */ /* 0x000fe2000fffe0ff */
[----:B------:R-:W-:Y:S02]  /*27f0*/  PLOP3.LUT P1, PT, PT, PT, PT, 0x80, 0x8 ;  /* 0x000000000008781c */ /* 0x000fe40003f2f070 */
[----:B------:R-:W-:-:S04]  /*2800*/  ISETP.NE.AND P0, PT, R11, 0x2, PT ;  /* 0x000000020b00780c */ /* 0x000fc80003f05270 */
[----:B------:R-:W-:Y:S02]  /*2810*/  SEL R3, RZ, 0x1, P0 ;  /* 0x00000001ff037807 */ /* 0x000fe40000000000 */
[----:B------:R-:W-:Y:S02]  /*2820*/  SEL R11, R11, RZ, P0 ;  /* 0x000000ff0b0b7207 */ /* 0x000fe40000000000 */
[----:B------:R-:W-:Y:S01]  /*2830*/  LOP3.LUT R10, R10, R3, RZ, 0x3c, !PT ;  /* 0x000000030a0a7212 */ /* 0x000fe200078e3cff */
[----:B------:R-:W-:Y:S01]  /*2840*/  UIADD3 UR16, UPT, UPT, UR37, UR4, URZ ;  /* 0x0000000425107290 */ /* 0x000fe2000fffe0ff */
[----:B------:R-:W-:Y:S11]  /*2850*/  BRA.U UP1, `(.L_x_42) ;  /* 0xfffffff101407547 */ /* 0x000ff6000b83ffff */
[----:B------:R-:W-:Y:S01]  /*2860*/  UIADD3 UR7, UPT, UPT, UR6, 0x30, URZ ;  /* 0x0000003006077890 */ /* 0x000fe2000fffe0ff */
[----:B------:R-:W-:-:S03]  /*2870*/  SHF.L.U32 R3, R12, 0x1f, RZ ;  /* 0x0000001f0c037819 */ /* 0x000fc600000006ff */
[----:B------:R-:W-:-:S09]  /*2880*/  ULEA UR4, UR5, UR7, 0x3 ;  /* 0x0000000705047291 */ /* 0x000fd2000f8e18ff */
[----:B------:R-:W2:Y:S02]  /*2890*/  SYNCS.PHASECHK.TRANS64.TRYWAIT P0, [UR4], R3 ;  /* 0x00000003ff0075a7 */ /* 0x000ea40008001104 */
[----:B--2---:R-:W-:Y:S05]  /*28a0*/  @!P0 BRA `(.L_x_43) ;  /* 0x0000006400048947 */ /* 0x004fea0003800000 */
.L_x_120:
[----:B------:R-:W-:-:S04]  /*28b0*/  UIADD3 UR4, UPT, UPT, UR5, 0x1, URZ ;  /* 0x0000000105047890 */ /* 0x000fc8000fffe0ff */
[----:B------:R-:W-:-:S04]  /*28c0*/  UISETP.NE.AND UP0, UPT, UR4, 0x6, UPT ;  /* 0x000000060400788c */ /* 0x000fc8000bf05270 */
[----:B------:R-:W-:Y:S02]  /*28d0*/  USEL UR6, URZ, 0x1, UP0 ;  /* 0x00000001ff067887 */ /* 0x000fe40008000000 */
[----:B------:R-:W-:-:S04]  /*28e0*/  USEL UR4, UR4, URZ, UP0 ;  /* 0x000000ff04047287 */ /* 0x000fc80008000000 */
[----:B------:R-:W-:Y:S01]  /*28f0*/  ULEA UR5, UR4, UR7, 0x3 ;  /* 0x0000000704057291 */ /* 0x000fe2000f8e18ff */
[----:B------:R-:W-:-:S04]  /*2900*/  LOP3.LUT R2, R12, UR6, RZ, 0x3c, !PT ;  /* 0x000000060c027c12 */ /* 0x000fc8000f8e3cff */
[----:B-1----:R-:W-:-:S04]  /*2910*/  SHF.L.U32 R3, R2, 0x1f, RZ ;  /* 0x0000001f02037819 */ /* 0x002fc800000006ff */
[----:B------:R-:W1:Y:S02]  /*2920*/  SYNCS.PHASECHK.TRANS64.TRYWAIT P0, [UR5], R3 ;  /* 0x00000003ff0075a7 */ /* 0x000e640008001105 */
[----:B-1----:R-:W-:Y:S05]  /*2930*/  @!P0 BRA `(.L_x_44) ;  /* 0x0000006000f88947 */ /* 0x002fea0003800000 */
.L_x_122:
        /* <DEDUP_REMOVED lines=9> */
.L_x_124:
        /* <DEDUP_REMOVED lines=9> */
.L_x_126:
        /* <DEDUP_REMOVED lines=9> */
.L_x_128:
[----:B------:R-:W-:-:S04]  /*2af0*/  UIADD3 UR4, UPT, UPT, UR4, 0x1, URZ ;  /* 0x0000000104047890 */ /* 0x000fc8000fffe0ff */
[----:B------:R-:W-:-:S04]  /*2b00*/  UISETP.NE.AND UP0, UPT, UR4, 0x6, UPT ;  /* 0x000000060400788c */ /* 0x000fc8000bf05270 */
[----:B------:R-:W-:Y:S02]  /*2b10*/  USEL UR5, URZ, 0x1, UP0 ;  /* 0x00000001ff057887 */ /* 0x000fe40008000000 */
[----:B------:R-:W-:-:S04]  /*2b20*/  USEL UR4, UR4, URZ, UP0 ;  /* 0x000000ff04047287 */ /* 0x000fc80008000000 */
[----:B------:R-:W-:Y:S01]  /*2b30*/  ULEA UR4, UR4, UR7, 0x3 ;  /* 0x0000000704047291 */ /* 0x000fe2000f8e18ff */
[----:B-1----:R-:W-:-:S04]  /*2b40*/  LOP3.LUT R3, R2, UR5, RZ, 0x3c, !PT ;  /* 0x0000000502037c12 */ /* 0x002fc8000f8e3cff */
[----:B------:R-:W-:Y:S01]  /*2b50*/  SHF.L.U32 R3, R3, 0x1f, RZ ;  /* 0x0000001f03037819 */ /* 0x000fe200000006ff */
[----:B------:R-:W-:-:S07]  /*2b60*/  IMAD.U32 R0, RZ, RZ, UR4 ;  /* 0x00000004ff007e24 */ /* 0x000fce000f8e00ff */
.L_x_48:
[----:B-1----:R1:W2:Y:S02]  /*2b70*/  SYNCS.PHASECHK.TRANS64.TRYWAIT P0, [R0+URZ], R3 ;  /* 0x00000003000075a7 */ /* 0x0022a400080011ff */
[----:B--2---:R-:W-:Y:S05]  /*2b80*/  @!P0 NANOSLEEP.SYNCS 0x989680 ;  /* 0x009896800000895d */ /* 0x004fea0003900000 */
[----:B------:R-:W2:Y:S02]  /*2b90*/  @!P0 SYNCS.PHASECHK.TRANS64 P0, [R0+URZ], R3 ;  /* 0x00000003000085a7 */ /* 0x000ea400080010ff */
[----:B--2---:R-:W-:Y:S05]  /*2ba0*/  @P0 EXIT ;  /* 0x000000000000094d */ /* 0x004fea0003800000 */
[----:B------:R-:W-:Y:S05]  /*2bb0*/  BRA `(.L_x_48) ;  /* 0xfffffffc00ec7947 */ /* 0x000fea000383ffff */
.L_x_22:
[----:B------:R-:W-:-:S04]  /*2bc0*/  UISETP.NE.AND UP0, UPT, UR45, URZ, UPT ;  /* 0x000000ff2d00728c */ /* 0x000fc8000bf05270 */
[----:B------:R-:W-:-:S09]  /*2bd0*/  UISETP.NE.OR UP0, UPT, UR17, 0x1, UP0 ;  /* 0x000000011100788c */ /* 0x000fd20008705670 */
[----:B------:R-:W-:Y:S05]  /*2be0*/  BRA.U UP0, `(.L_x_49) ;  /* 0x0000000500487547 */ /* 0x000fea000b800000 */
[----:B------:R-:W-:Y:S01]  /*2bf0*/  ISETP.GE.U32.AND P2, PT, R0, 0x8, PT ;  /* 0x000000080000780c */ /* 0x000fe20003f46070 */
[----:B------:R-:W-:Y:S01]  /*2c00*/  IMAD.MOV.U32 R12, RZ, RZ, 0x1 ;  /* 0x00000001ff0c7424 */ /* 0x000fe200078e00ff */
[----:B------:R-:W-:Y:S02]  /*2c10*/  CS2R R10, SRZ ;  /* 0x00000000000a7805 */ /* 0x000fe4000001ff00 */
[----:B------:R-:W-:Y:S01]  /*2c20*/  CS2R R8, SRZ ;  /* 0x0000000000087805 */ /* 0x000fe2000001ff00 */
[----:B------:R-:W-:Y:S01]  /*2c30*/  UMOV UR6, 0x400 ;  /* 0x0000040000067882 */ /* 0x000fe20000000000 */
[----:B------:R-:W-:Y:S01]  /*2c40*/  UMOV UR5, URZ ;  /* 0x000000ff00057c82 */ /* 0x000fe20008000000 */
[----:B------:R-:W-:-:S12]  /*2c50*/  ULEA UR6, UR45, UR6, 0x18 ;  /* 0x000000062d067291 */ /* 0x000fd8000f8ec0ff */
.L_x_53:
[----:B------:R-:W-:Y:S02]  /*2c60*/  LEA R2, R8, UR6, 0x3 ;  /* 0x0000000608027c11 */ /* 0x000fe4000f8e18ff */
[----:B------:R-:W-:-:S03]  /*2c70*/  SHF.L.U32 R5, R9, 0x1f, RZ ;  /* 0x0000001f09057819 */ /* 0x000fc600000006ff */
[----:B------:R-:W-:Y:S01]  /*2c80*/  VIADD R4, R2, 0x100 ;  /* 0x0000010002047836 */ /* 0x000fe20000000000 */
[----:B------:R-:W1:Y:S02]  /*2c90*/  SYNCS.PHASECHK.TRANS64.TRYWAIT P0, [R2+URZ+0xf0], R5 ;  /* 0x0000f005020075a7 */ /* 0x000e6400080011ff */
[----:B-1----:R-:W-:Y:S05]  /*2ca0*/  @!P0 BRA `(.L_x_50) ;  /* 0x00000060007c8947 */ /* 0x002fea0003800000 */
.L_x_129:
[----:B------:R-:W-:Y:S01]  /*2cb0*/  ULEA UR4, UR5, UR6, 0x3 ;  /* 0x0000000605047291 */ /* 0x000fe2000f8e18ff */
[----:B------:R-:W-:Y:S02]  /*2cc0*/  PRMT R4, RZ, 0x654, R4 ;  /* 0x00000654ff047816 */ /* 0x000fe40000000004 */
[----:B-1----:R-:W-:Y:S01]  /*2cd0*/  SHF.L.U32 R5, R12, 0x1f, RZ ;  /* 0x0000001f0c057819 */ /* 0x002fe200000006ff */
[----:B------:R-:W-:Y:S01]  /*2ce0*/  UIADD3 UR7, UPT, UPT, UR4, 0x90, URZ ;  /* 0x0000009004077890 */ /* 0x000fe2000fffe0ff */
[----:B------:R1:W-:Y:S05]  /*2cf0*/  SYNCS.ARRIVE.TRANS64.RED.A1T0 RZ, [R4+URZ], RZ ;  /* 0x000000ff04ff79a7 */ /* 0x0003ea00081004ff */
[----:B------:R-:W-:Y:S01]  /*2d00*/  IMAD.U32 R7, RZ, RZ, UR7 ;  /* 0x00000007ff077e24 */ /* 0x000fe2000f8e00ff */
[----:B------:R-:W2:Y:S04]  /*2d10*/  SYNCS.PHASECHK.TRANS64.TRYWAIT P0, [UR4+0xa0], R5 ;  /* 0x0000a005ff0075a7 */ /* 0x000ea80008001104 */
[----:B------:R-:W-:Y:S01]  /*2d20*/  PRMT R6, R0, 0x654, R7 ;  /* 0x0000065400067816 */ /* 0x000fe20000000007 */
[----:B-1----:R-:W-:Y:S01]  /*2d30*/  @!P2 IMAD.MOV.U32 R4, RZ, RZ, 0x10 ;  /* 0x00000010ff04a424 */ /* 0x002fe200078e00ff */
[----:B--2---:R-:W-:Y:S06]  /*2d40*/  @!P0 BRA `(.L_x_51) ;  /* 0x0000006000688947 */ /* 0x004fec0003800000 */
.L_x_131:
[----:B------:R-:W-:Y:S01]  /*2d50*/  ULEA UR8, UR5, UR6, 0x4 ;  /* 0x0000000605087291 */ /* 0x000fe2000f8e20ff */
[----:B------:R-:W-:Y:S01]  /*2d60*/  SEL R3, R6, R3, !P2 ;  /* 0x0000000306037207 */ /* 0x000fe20005000000 */
[----:B------:R-:W-:Y:S01]  /*2d70*/  UIADD3 UR9, UPT, UPT, UR4, 0x90, URZ ;  /* 0x0000009004097890 */ /* 0x000fe2000fffe0ff */
[----:B-1----:R-:W-:Y:S01]  /*2d80*/  LEA R2, R11, UR6, 0x3 ;  /* 0x000000060b027c11 */ /* 0x002fe2000f8e18ff */
[----:B------:R-:W-:Y:S01]  /*2d90*/  UIADD3 UR8, UPT, UPT, UR8, 0x120, URZ ;  /* 0x0000012008087890 */ /* 0x000fe2000fffe0ff */
[----:B------:R-:W-:Y:S01]  /*2da0*/  SHF.L.U32 R5, R10, 0x1f, RZ ;  /* 0x0000001f0a057819 */ /* 0x000fe200000006ff */
[----:B------:R1:W-:Y:S01]  /*2db0*/  @!P2 SYNCS.ARRIVE.TRANS64.RED RZ, [R3+URZ], R4 ;  /* 0x0000000403ffa9a7 */ /* 0x0003e200080004ff */
[----:B------:R-:W-:Y:S01]  /*2dc0*/  UIADD3 UR4, UPT, UPT, UR5, 0x1, URZ ;  /* 0x0000000105047890 */ /* 0x000fe2000fffe0ff */
[----:B------:R-:W-:-:S03]  /*2dd0*/  VIADD R8, R8, 0x1 ;  /* 0x0000000108087836 */ /* 0x000fc60000000000 */
[----:B------:R-:W-:Y:S02]  /*2de0*/  UISETP.NE.AND UP0, UPT, UR4, 0x2, UPT ;  /* 0x000000020400788c */ /* 0x000fe4000bf05270 */
[----:B------:R-:W-:Y:S06]  /*2df0*/  UGETNEXTWORKID.BROADCAST [UR8], [UR9] ;  /* 0x00000000080073ca */ /* 0x000fec0008000100 */
[----:B------:R-:W-:Y:S01]  /*2e00*/  USEL UR7, URZ, 0x1, UP0 ;  /* 0x00000001ff077887 */ /* 0x000fe20008000000 */
[----:B------:R-:W-:Y:S01]  /*2e10*/  ISETP.NE.AND P0, PT, R8, 0x2, PT ;  /* 0x000000020800780c */ /* 0x000fe20003f05270 */
[----:B------:R-:W-:Y:S01]  /*2e20*/  USEL UR5, UR4, URZ, UP0 ;  /* 0x000000ff04057287 */ /* 0x000fe20008000000 */
[----:B------:R-:W2:Y:S03]  /*2e30*/  SYNCS.PHASECHK.TRANS64.TRYWAIT P1, [R2+URZ+0x90], R5 ;  /* 0x00009005020075a7 */ /* 0x000ea600080211ff */
[----:B------:R-:W-:Y:S01]  /*2e40*/  LOP3.LUT R12, R12, UR7, RZ, 0x3c, !PT ;  /* 0x000000070c0c7c12 */ /* 0x000fe2000f8e3cff */
[----:B-12---:R-:W-:Y:S07]  /*2e50*/  @!P1 BRA `(.L_x_52) ;  /* 0x00000060003c9947 */ /* 0x006fee0003800000 */
.L_x_132:
[C---:B------:R-:W-:Y:S01]  /*2e60*/  LEA R4, R11.reuse, UR6, 0x4 ;  /* 0x000000060b047c11 */ /* 0x040fe2000f8e20ff */
[----:B-1----:R-:W-:Y:S01]  /*2e70*/  VIADD R2, R2, 0xa0 ;  /* 0x000000a002027836 */ /* 0x002fe20000000000 */
[----:B------:R-:W-:Y:S01]  /*2e80*/  SEL R8, R8, RZ, P0 ;  /* 0x000000ff08087207 */ /* 0x000fe20000000000 */
[----:B------:R-:W-:-:S03]  /*2e90*/  VIADD R11, R11, 0x1 ;  /* 0x000000010b0b7836 */ /* 0x000fc60000000000 */
[----:B------:R-:W1:Y:S01]  /*2ea0*/  LDS.128 R4, [R4+0x120] ;  /* 0x0001200004047984 */ /* 0x000e620000000c00 */
[----:B------:R-:W-:Y:S02]  /*2eb0*/  PRMT R2, RZ, 0x654, R2 ;  /* 0x00000654ff027816 */ /* 0x000fe40000000002 */
[C---:B------:R-:W-:Y:S01]  /*2ec0*/  ISETP.NE.AND P1, PT, R11.reuse, 0x2, PT ;  /* 0x000000020b00780c */ /* 0x040fe20003f25270 */
[----:B------:R-:W-:Y:S01]  /*2ed0*/  @!PT LDS RZ, [RZ] ;  /* 0x00000000fffff984 */ /* 0x000fe20000000800 */
[----:B------:R-:W-:Y:S01]  /*2ee0*/  @!PT LDS RZ, [RZ] ;  /* 0x00000000fffff984 */ /* 0x000fe20000000800 */
[----:B------:R-:W-:Y:S01]  /*2ef0*/  @!PT LDS RZ, [RZ] ;  /* 0x00000000fffff984 */ /* 0x000fe20000000800 */
[----:B------:R-:W-:Y:S01]  /*2f00*/  @!PT LDS RZ, [RZ] ;  /* 0x00000000fffff984 */ /* 0x000fe20000000800 */
[----:B------:R2:W-:Y:S06]  /*2f10*/  MEMBAR.ALL.CTA ;  /* 0x0000000000007992 */ /* 0x0005ec0000008000 */
[----:B--2---:R-:W2:Y:S01]  /*2f20*/  FENCE.VIEW.ASYNC.S ;  /* 0x00000000000073c6 */ /* 0x004ea20000000000 */
[----:B------:R-:W-:Y:S01]  /*2f30*/  SEL R11, R11, RZ, P1 ;  /* 0x000000ff0b0b7207 */ /* 0x000fe20000800000 */
[----:B--2---:R2:W-:Y:S01]  /*2f40*/  SYNCS.ARRIVE.TRANS64.RED.A1T0 RZ, [R2+URZ], RZ ;  /* 0x000000ff02ff79a7 */ /* 0x0045e200081004ff */
[----:B-1----:R-:W-:-:S02]  /*2f50*/  LOP3.LUT P3, RZ, R6, 0x1, RZ, 0xc0, !PT ;  /* 0x0000000106ff7812 */ /* 0x002fc4000786c0ff */
[----:B------:R-:W-:-:S04]  /*2f60*/  SEL R5, RZ, 0x1, P1 ;  /* 0x00000001ff057807 */ /* 0x000fc80000800000 */
[----:B------:R-:W-:Y:S02]  /*2f70*/  LOP3.LUT R10, R10, R5, RZ, 0x3c, !PT ;  /* 0x000000050a0a7212 */ /* 0x000fe400078e3cff */
[----:B--2---:R-:W-:-:S04]  /*2f80*/  SEL R2, RZ, 0x1, P0 ;  /* 0x00000001ff027807 */ /* 0x004fc80000000000 */
[----:B------:R-:W-:Y:S01]  /*2f90*/  LOP3.LUT R9, R9, R2, RZ, 0x3c, !PT ;  /* 0x0000000209097212 */ /* 0x000fe200078e3cff */
[----:B------:R-:W-:Y:S06]  /*2fa0*/  @P3 BRA `(.L_x_53) ;  /* 0xfffffffc002c3947 */ /* 0x000fec000383ffff */
[----:B------:R-:W-:Y:S01]  /*2fb0*/  ULEA UR4, UR5, UR6, 0x3 ;  /* 0x0000000605047291 */ /* 0x000fe2000f8e18ff */
[----:B------:R-:W-:-:S08]  /*2fc0*/  SHF.L.U32 R3, R12, 0x1f, RZ ;  /* 0x0000001f0c037819 */ /* 0x000fd000000006ff */
[----:B------:R-:W1:Y:S02]  /*2fd0*/  SYNCS.PHASECHK.TRANS64 P0, [UR4+0xa0], R3 ;  /* 0x0000a003ff0075a7 */ /* 0x000e640008001004 */
[----:B-1----:R-:W-:Y:S05]  /*2fe0*/  @P0 BRA `(.L_x_54) ;  /* 0x0000000000080947 */ /* 0x002fea0003800000 */
[----:B------:R-:W1:Y:S02]  /*2ff0*/  SYNCS.PHASECHK.TRANS64.TRYWAIT P0, [UR4+0xa0], R3 ;  /* 0x0000a003ff0075a7 */ /* 0x000e640008001104 */
[----:B-1----:R-:W-:Y:S05]  /*3000*/  @!P0 BRA `(.L_x_55) ;  /* 0x0000005c00e48947 */ /* 0x002fea0003800000 */
.L_x_54:
[----:B------:R-:W-:-:S04]  /*3010*/  UIADD3 UR7, UPT, UPT, UR5, 0x1, URZ ;  /* 0x0000000105077890 */ /* 0x000fc8000fffe0ff */
[----:B------:R-:W-:-:S04]  /*3020*/  UISETP.NE.AND UP0, UPT, UR7, 0x2, UPT ;  /* 0x000000020700788c */ /* 0x000fc8000bf05270 */
[----:B------:R-:W-:Y:S02]  /*3030*/  USEL UR8, URZ, 0x1, UP0 ;  /* 0x00000001ff087887 */ /* 0x000fe40008000000 */
[----:B------:R-:W-:-:S04]  /*3040*/  USEL UR7, UR7, URZ, UP0 ;  /* 0x000000ff07077287 */ /* 0x000fc80008000000 */
[----:B------:R-:W-:Y:S01]  /*3050*/  ULEA UR7, UR7, UR6, 0x3 ;  /* 0x0000000607077291 */ /* 0x000fe2000f8e18ff */
[----:B-1----:R-:W-:-:S04]  /*3060*/  LOP3.LUT R3, R12, UR8, RZ, 0x3c, !PT ;  /* 0x000000080c037c12 */ /* 0x002fc8000f8e3cff */
[----:B------:R-:W-:-:S04]  /*3070*/  SHF.L.U32 R0, R3, 0x1f, RZ ;  /* 0x0000001f03007819 */ /* 0x000fc800000006ff */
[----:B------:R-:W1:Y:S02]  /*3080*/  SYNCS.PHASECHK.TRANS64 P0, [UR7+0xa0], R0 ;  /* 0x0000a000ff0075a7 */ /* 0x000e640008001007 */
[----:B-1----:R-:W-:Y:S05]  /*3090*/  @P0 EXIT ;  /* 0x000000000000094d */ /* 0x002fea0003800000 */
[----:B------:R-:W-:Y:S02]  /*30a0*/  SHF.L.U32 R3, R3, 0x1f, RZ ;  /* 0x0000001f03037819 */ /* 0x000fe400000006ff */
[----:B------:R-:W-:-:S07]  /*30b0*/  MOV R0, UR7 ;  /* 0x0000000700007c02 */ /* 0x000fce0008000f00 */
.L_x_56:
[----:B-1----:R1:W2:Y:S02]  /*30c0*/  SYNCS.PHASECHK.TRANS64.TRYWAIT P0, [R0+URZ+0xa0], R3 ;  /* 0x0000a003000075a7 */ /* 0x0022a400080011ff */
[----:B--2---:R-:W-:Y:S05]  /*30d0*/  @!P0 NANOSLEEP.SYNCS 0x989680 ;  /* 0x009896800000895d */ /* 0x004fea0003900000 */
[----:B------:R-:W2:Y:S02]  /*30e0*/  @!P0 SYNCS.PHASECHK.TRANS64 P0, [R0+URZ+0xa0], R3 ;  /* 0x0000a003000085a7 */ /* 0x000ea400080010ff */
[----:B--2---:R-:W-:Y:S05]  /*30f0*/  @P0 EXIT ;  /* 0x000000000000094d */ /* 0x004fea0003800000 */
[----:B------:R-:W-:Y:S05]  /*3100*/  BRA `(.L_x_56) ;  /* 0xfffffffc00ec7947 */ /* 0x000fea000383ffff */
.L_x_49:
[----:B------:R-:W-:Y:S05]  /*3110*/  BRA.U UP4, `(.L_x_57) ;  /* 0x0000000d04bc7547 */ /* 0x000fea000b800000 */
[----:B------:R-:W-:Y:S01]  /*3120*/  UMOV UR4, 0x40 ;  /* 0x0000004000047882 */ /* 0x000fe20000000000 */
[----:B------:R-:W-:Y:S01]  /*3130*/  NOP ;  /* 0x0000000000007918 */ /* 0x000fe20000000000 */
[----:B------:R-:W-:Y:S01]  /*3140*/  ULEA UR5, UR45, UR4, 0x18 ;  /* 0x000000042d057291 */ /* 0x000fe2000f8ec0ff */
[----:B------:R-:W-:Y:S02]  /*3150*/  UMOV UR6, 0x400 ;  /* 0x0000040000067882 */ /* 0x000fe40000000000 */
[----:B------:R-:W-:-:S06]  /*3160*/  ULEA UR6, UR45, UR6, 0x18 ;  /* 0x000000062d067291 */ /* 0x000fcc000f8ec0ff */
[----:B------:R-:W1:Y:S02]  /*3170*/  LDS.U8 R0, [UR5+0x1c] ;  /* 0x00001c05ff007984 */ /* 0x000e640008000000 */
[----:B-1----:R-:W-:-:S13]  /*3180*/  ISETP.NE.AND P0, PT, R0, RZ, PT ;  /* 0x000000ff0000720c */ /* 0x002fda0003f05270 */
[----:B------:R-:W-:Y:S05]  /*3190*/  @P0 BRA `(.L_x_58) ;  /* 0x0000000000580947 */ /* 0x000fea0003800000 */
[----:B------:R-:W-:-:S13]  /*31a0*/  ELECT P0, URZ, PT ;  /* 0x0000000000ff782f */ /* 0x000fda0003800000 */
[----:B------:R-:W-:Y:S05]  /*31b0*/  @!P0 BRA `(.L_x_59) ;  /* 0x0000000000608947 */ /* 0x000fea0003800000 */
[----:B------:R-:W-:Y:S01]  /*31c0*/  UMOV UR4, 0x10 ;  /* 0x0000001000047882 */ /* 0x000fe20000000000 */
[----:B------:R-:W-:Y:S01]  /*31d0*/  HFMA2 R0, -RZ, RZ, 0, 5.9604644775390625e-08 ;  /* 0x00000001ff007431 */ /* 0x000fe200000001ff */
[----:B------:R-:W-:-:S03]  /*31e0*/  MOV R3, 0xffff ;  /* 0x0000ffff00037802 */ /* 0x000fc60000000f00 */
[----:B------:R-:W-:Y:S04]  /*31f0*/  DEPBAR.LE SB1, 0x36 ;  /* 0x00009d800000791a */ /* 0x000fe80000000000 */
[----:B------:R-:W1:Y:S02]  /*3200*/  UTCATOMSWS.FIND_AND_SET.ALIGN UP0, UR4, UR4 ;  /* 0x00000004000475e3 */ /* 0x000e640008000800 */
[----:B-1----:R-:W-:Y:S01]  /*3210*/  MOV R4, UR4 ;  /* 0x0000000400047c02 */ /* 0x002fe20008000f00 */
[----:B------:R-:W-:Y:S06]  /*3220*/  BRA.U UP0, `(.L_x_60) ;  /* 0x0000000100187547 */ /* 0x000fec000b800000 */
.L_x_61:
[----:B------:R-:W-:Y:S05]  /*3230*/  NANOSLEEP 0x64 ;  /* 0x000000640000795d */ /* 0x000fea0003800000 */
[----:B------:R-:W-:-:S05]  /*3240*/  UMOV UR4, 0x10 ;  /* 0x0000001000047882 */ /* 0x000fca0000000000 */
[----:B------:R-:W-:Y:S04]  /*3250*/  DEPBAR.LE SB1, 0x36 ;  /* 0x00009d800000791a */ /* 0x000fe80000000000 */
[----:B------:R-:W1:Y:S02]  /*3260*/  UTCATOMSWS.FIND_AND_SET.ALIGN UP0, UR4, UR4 ;  /* 0x00000004000475e3 */ /* 0x000e640008000800 */
[----:B-1----:R-:W-:Y:S01]  /*3270*/  MOV R4, UR4 ;  /* 0x0000000400047c02 */ /* 0x002fe20008000f00 */
[----:B------:R-:W-:Y:S05]  /*3280*/  BRA.U !UP0, `(.L_x_61) ;  /* 0xfffffffd08e87547 */ /* 0x000fea000b83ffff */
.L_x_60:
[-C--:B------:R-:W-:Y:S02]  /*3290*/  SHF.L.U32 R3, R3, R4.reuse, RZ ;  /* 0x0000000403037219 */ /* 0x080fe400000006ff */
[----:B------:R-:W-:Y:S01]  /*32a0*/  SHF.L.U32 R0, R0, R4, RZ ;  /* 0x0000000400007219 */ /* 0x000fe200000006ff */
[----:B------:R-:W-:Y:S02]  /*32b0*/  IMAD.SHL.U32 R4, R4, 0x20, RZ ;  /* 0x0000002004047824 */ /* 0x000fe400078e00ff */
[----:B------:R1:W-:Y:S04]  /*32c0*/  ATOMS.OR RZ, [UR5+0x14], R3 ;  /* 0x00001403ffff798c */ /* 0x0003e8000b000005 */
[----:B------:R1:W-:Y:S04]  /*32d0*/  ATOMS.OR RZ, [UR5+0x18], R0 ;  /* 0x00001800ffff798c */ /* 0x0003e8000b000005 */
[----:B------:R1:W-:Y:S01]  /*32e0*/  STS [UR6+0x140], R4 ;  /* 0x00014004ff007988 */ /* 0x0003e20008000806 */
[----:B------:R-:W-:Y:S05]  /*32f0*/  BRA `(.L_x_59) ;  /* 0x0000000000107947 */ /* 0x000fea0003800000 */
.L_x_58:
[----:B------:R-:W-:Y:S02]  /*3300*/  MOV R0, 0xffffffff ;  /* 0xffffffff00007802 */ /* 0x000fe40000000f00 */
[----:B------:R-:W-:-:S03]  /*3310*/  MOV R4, 0x3340 ;  /* 0x0000334000047802 */ /* 0x000fc60000000f00 */
[----:B------:R1:W-:Y:S04]  /*3320*/  STS [UR6+0x140], R0 ;  /* 0x00014000ff007988 */ /* 0x0003e80008000806 */
[----:B-1---5:R-:W-:Y:S05]  /*3330*/  CALL.REL.NOINC `($__internal_1_$__cuda_sm10x_tcgen05_guardrail_trap_phase_invalid_during_alloc) ;  /* 0x0000006000a47944 */ /* 0x022fea0003c00000 */
.L_x_59:
[----:B------:R-:W-:Y:S05]  /*3340*/  WARPSYNC.ALL ;  /* 0x0000000000007948 */ /* 0x000fea0003800000 */
[----:B------:R-:W2:Y:S01]  /*3350*/  S2UR UR4, SR_CgaCtaId ;  /* 0x00000000000479c3 */ /* 0x000ea20000008800 */
[----:B------:R-:W-:Y:S01]  /*3360*/  UMOV UR26, 0x400 ;  /* 0x00000400001a7882 */ /* 0x000fe20000000000 */
[----:B------:R-:W-:-:S06]  /*3370*/  NOP ;  /* 0x0000000000007918 */ /* 0x000fcc0000000000 */
[----:B------:R-:W-:Y:S06]  /*3380*/  BAR.ARV 0x6, 0xa0 ;  /* 0x0182800000007b1d */ /* 0x000fec0000002000 */
[----:B------:R-:W3:Y:S01]  /*3390*/  LDCU UR5, c[0x0][0x38c] ;  /* 0x00007180ff0577ac */ /* 0x000ee20008000800 */
[----:B------:R-:W-:Y:S01]  /*33a0*/  LOP3.LUT R2, R2, 0xffff, RZ, 0xc0, !PT ;  /* 0x0000ffff02027812 */ /* 0x000fe200078ec0ff */
[----:B------:R-:W-:Y:S01]  /*33b0*/  IMAD.MOV.U32 R11, RZ, RZ, 0x1 ;  /* 0x00000001ff0b7424 */ /* 0x000fe200078e00ff */
[----:B------:R-:W-:Y:S01]  /*33c0*/  CS2R R8, SRZ ;  /* 0x0000000000087805 */ /* 0x000fe2000001ff00 */
[----:B------:R-:W4:Y:S01]  /*33d0*/  LDCU UR7, c[0x0][0x38c] ;  /* 0x00007180ff0777ac */ /* 0x000f220008000800 */
[----:B------:R-:W-:Y:S01]  /*33e0*/  R2UR UR27, R2 ;  /* 0x00000000021b72ca */ /* 0x000fe200000e0000 */
[----:B------:R-:W-:Y:S01]  /*33f0*/  IMAD.MOV.U32 R10, RZ, RZ, RZ ;  /* 0x000000ffff0a7224 */ /* 0x000fe200078e00ff */
[----:B------:R-:W-:Y:S01]  /*3400*/  UMOV UR31, URZ ;  /* 0x000000ff001f7c82 */ /* 0x000fe20008000000 */
[----:B------:R-:W-:Y:S01]  /*3410*/  UMOV UR22, URZ ;  /* 0x000000ff00167c82 */ /* 0x000fe20008000000 */
[----:B--2---:R-:W-:Y:S01]  /*3420*/  ULEA UR26, UR4, UR26, 0x18 ;  /* 0x0000001a041a7291 */ /* 0x004fe2000f8ec0ff */
[----:B------:R-:W-:Y:S01]  /*3430*/  UMOV UR38, 0x0 ;  /* 0x0000000000267882 */ /* 0x000fe20000000000 */
[----:B------:R-:W-:-:S02]  /*3440*/  UMOV UR39, 0x8200490 ;  /* 0x0820049000277882 */ /* 0x000fc40000000000 */
[----:B------:R-:W-:Y:S02]  /*3450*/  UIADD3 UR4, UPT, UPT, UR26, 0x8400, URZ ;  /* 0x000084001a047890 */ /* 0x000fe4000fffe0ff */
[----:B------:R-:W-:Y:S02]  /*3460*/  UIADD3 UR6, UPT, UPT, UR26, 0x20400, URZ ;  /* 0x000204001a067890 */ /* 0x000fe4000fffe0ff */
[----:B---3--:R-:W-:Y:S01]  /*3470*/  UIADD3 UR5, UPT, UPT, UR5, 0x7f, URZ ;  /* 0x0000007f05057890 */ /* 0x008fe2000fffe0ff */
[----:B-1----:R-:W1:Y:S01]  /*3480*/  LDS R0, [UR26+0x140] ;  /* 0x0001401aff007984 */ /* 0x002e620008000800 */
[----:B------:R-:W-:Y:S01]  /*3490*/  UMOV UR36, 0x0 ;  /* 0x0000000000247882 */ /* 0x000fe20000000000 */
[----:B------:R-:W-:Y:S01]  /*34a0*/  UMOV UR37, 0x8200490 ;  /* 0x0820049000257882 */ /* 0x000fe20000000000 */
[----:B------:R-:W-:Y:S02]  /*34b0*/  USHF.R.S32.HI UR40, URZ, 0x1f, UR5 ;  /* 0x0000001fff287899 */ /* 0x000fe40008011405 */
[----:B----4-:R-:W-:-:S02]  /*34c0*/  UISETP.GE.AND UP4, UPT, UR7, 0x1, UPT ;  /* 0x000000010700788c */ /* 0x010fc4000bf86270 */
[----:B------:R-:W-:Y:S02]  /*34d0*/  ULEA.HI UR40, UR40, UR5, URZ, 0x7 ;  /* 0x0000000528287291 */ /* 0x000fe4000f8f38ff */
[----:B------:R-:W-:Y:S02]  /*34e0*/  USHF.R.U32.HI UR5, URZ, 0x4, UR4 ;  /* 0x00000004ff057899 */ /* 0x000fe40008011604 */
[----:B------:R-:W-:Y:S02]  /*34f0*/  USHF.R.S32.HI UR40, URZ, 0x7, UR40 ;  /* 0x00000007ff287899 */ /* 0x000fe40008011428 */
[----:B------:R-:W-:Y:S02]  /*3500*/  USHF.R.U32.HI UR4, URZ, 0x4, UR6 ;  /* 0x00000004ff047899 */ /* 0x000fe40008011606 */
[----:B------:R-:W-:Y:S02]  /*3510*/  UISETP.LT.AND UP0, UPT, UR40, 0x1, UPT ;  /* 0x000000012800788c */ /* 0x000fe4000bf01270 */
[----:B------:R-:W-:-:S02]  /*3520*/  ULOP3.LUT UR5, UR5, 0x3fff, URZ, 0xc0, !UPT ;  /* 0x00003fff05057892 */ /* 0x000fc4000f8ec0ff */
[----:B------:R-:W-:Y:S02]  /*3530*/  ULOP3.LUT UR4, UR4, 0x3fff, URZ, 0xc0, !UPT ;  /* 0x00003fff04047892 */ /* 0x000fe4000f8ec0ff */
[----:B------:R-:W-:Y:S02]  /*3540*/  USEL UR41, UR40, 0x1, !UP0 ;  /* 0x0000000128297887 */ /* 0x000fe4000c000000 */
[----:B------:R-:W-:Y:S02]  /*3550*/  ULOP3.LUT UR28, UR5, 0x10000, URZ, 0xfc, !UPT ;  /* 0x00010000051c7892 */ /* 0x000fe4000f8efcff */
[----:B------:R-:W-:Y:S02]  /*3560*/  ULOP3.LUT UR29, UR4, 0x10000, URZ, 0xfc, !UPT ;  /* 0x00010000041d7892 */ /* 0x000fe4000f8efcff */
[----:B------:R-:W-:Y:S01]  /*3570*/  UIADD3 UR41, UPT, UPT, -UR41, URZ, URZ ;  /* 0x000000ff29297290 */ /* 0x000fe2000fffe1ff */
[----:B------:R-:W-:Y:S01]  /*3580*/  UMOV UR34, 0x0 ;  /* 0x0000000000227882 */ /* 0x000fe20000000000 */
[----:B------:R-:W-:Y:S01]  /*3590*/  UMOV UR35, 0x8200490 ;  /* 0x0820049000237882 */ /* 0x000fe20000000000 */
[----:B------:R-:W-:Y:S01]  /*35a0*/  UMOV UR32, 0x0 ;  /* 0x0000000000207882 */ /* 0x000fe20000000000 */
[----:B------:R-:W-:Y:S01]  /*35b0*/  UMOV UR33, 0x8200490 ;  /* 0x0820049000217882 */ /* 0x000fe20000000000 */
[----:B-1----:R-:W-:-:S15]  /*35c0*/  R2UR UR42, R0 ;  /* 0x00000000002a72ca */ /* 0x002fde00000e0000 */
.L_x_68:
[----:B------:R-:W-:Y:S02]  /*35d0*/  LEA R0, R10, UR26, 0x3 ;  /* 0x0000001a0a007c11 */ /* 0x000fe4000f8e18ff */
[----:B------:R-:W-:Y:S02]  /*35e0*/  SHF.L.U32 R5, R9, 0x1f, RZ ;  /* 0x0000001f09057819 */ /* 0x000fe400000006ff */
[----:B------:R-:W-:Y:S01]  /*35f0*/  PLOP3.LUT P0, PT, PT, PT, UP4, 0x80, 0x8 ;  /* 0x000000000008781c */ /* 0x000fe20003f0f048 */
[----:B------:R-:W-:Y:S01]  /*3600*/  VIADD R3, R0, 0xa0 ;  /* 0x000000a000037836 */ /* 0x000fe20000000000 */
[----:B-1----:R-:W1:Y:S02]  /*3610*/  SYNCS.PHASECHK.TRANS64.TRYWAIT P1, [R0+URZ+0x90], R5 ;  /* 0x00009005000075a7 */ /* 0x002e6400080211ff */
[----:B-1-3--:R-:W-:Y:S09]  /*3620*/  @!P1 BRA `(.L_x_62) ;  /* 0x0000005800749947 */ /* 0x00aff20003800000 */
.L_x_134:
[----:B------:R-:W-:Y:S01]  /*3630*/  LEA R4, R10, UR26, 0x4 ;  /* 0x0000001a0a047c11 */ /* 0x000fe2000f8e20ff */
[----:B------:R-:W-:Y:S01]  /*3640*/  @UP4 ULEA UR4, UR22, UR26, 0x3 ;  /* 0x0000001a16044291 */ /* 0x000fe2000f8e18ff */
[----:B------:R-:W-:Y:S01]  /*3650*/  PLOP3.LUT P2, PT, PT, PT, PT, 0x80, 0x8 ;  /* 0x000000000008781c */ /* 0x000fe20003f4f070 */
[----:B------:R-:W-:Y:S01]  /*3660*/  ULEA UR30, UR31, UR26, 0x3 ;  /* 0x0000001a1f1e7291 */ /* 0x000fe2000f8e18ff */
[----:B------:R-:W-:Y:S01]  /*3670*/  PRMT R3, RZ, 0x654, R3 ;  /* 0x00000654ff037816 */ /* 0x000fe20000000003 */
[----:B------:R-:W-:Y:S01]  /*3680*/  ULEA UR11, UR31, UR42, 0x7 ;  /* 0x0000002a1f0b7291 */ /* 0x000fe2000f8e38ff */
[----:B-1----:R-:W1:Y:S01]  /*3690*/  LDS.128 R4, [R4+0x120] ;  /* 0x0001200004047984 */ /* 0x002e620000000c00 */
[----:B------:R-:W-:Y:S02]  /*36a0*/  @P0 SHF.L.U32 R2, R8, 0x1f, RZ ;  /* 0x0000001f08020819 */ /* 0x000fe400000006ff */
[----:B------:R-:W-:Y:S01]  /*36b0*/  SHF.L.U32 R0, R11, 0x1f, RZ ;  /* 0x0000001f0b007819 */ /* 0x000fe200000006ff */
[----:B------:R-:W-:Y:S01]  /*36c0*/  @!PT LDS RZ, [RZ] ;  /* 0x00000000fffff984 */ /* 0x000fe20000000800 */
[----:B------:R-:W-:Y:S01]  /*36d0*/  @!PT LDS RZ, [RZ] ;  /* 0x00000000fffff984 */ /* 0x000fe20000000800 */
[----:B------:R-:W-:Y:S01]  /*36e0*/  @!PT LDS RZ, [RZ] ;  /* 0x00000000fffff984 */ /* 0x000fe20000000800 */
[----:B------:R-:W-:Y:S01]  /*36f0*/  @!PT LDS RZ, [RZ] ;  /* 0x00000000fffff984 */ /* 0x000fe20000000800 */
[----:B------:R2:W-:Y:S06]  /*3700*/  MEMBAR.ALL.CTA ;  /* 0x0000000000007992 */ /* 0x0005ec0000008000 */
[----:B--2---:R-:W2:Y:S02]  /*3710*/  FENCE.VIEW.ASYNC.S ;  /* 0x00000000000073c6 */ /* 0x004ea40000000000 */
[----:B--2---:R2:W-:Y:S01]  /*3720*/  SYNCS.ARRIVE.TRANS64.RED.A1T0 RZ, [R3+URZ], RZ ;  /* 0x000000ff03ff79a7 */ /* 0x0045e200081004ff */
[----:B------:R2:W3:Y:S01]  /*3730*/  @P0 SYNCS.PHASECHK.TRANS64.TRYWAIT P2, [UR4], R2 ;  /* 0x00000002ff0005a7 */ /* 0x0004e20008041104 */
[----:B-1----:R-:W-:Y:S01]  /*3740*/  LOP3.LUT P1, RZ, R6, 0x1, RZ, 0xc0, !PT ;  /* 0x0000000106ff7812 */ /* 0x002fe2000782c0ff */
[----:B------:R-:W1:Y:S02]  /*3750*/  SYNCS.PHASECHK.TRANS64.TRYWAIT P0, [UR30+0xd0], R0 ;  /* 0x0000d000ff0075a7 */ /* 0x000e64000800111e */
[----:B-123--:R-:W-:Y:S10]  /*3760*/  @!P0 BRA `(.L_x_63) ;  /* 0x0000005800388947 */ /* 0x00eff40003800000 */
.L_x_136:
[----:B------:R-:W-:Y:S01]  /*3770*/  IADD3 R10, PT, PT, R10, 0x1, RZ ;  /* 0x000000010a0a7810 */ /* 0x000fe20007ffe0ff */
[----:B------:R-:W-:Y:S06]  /*3780*/  BRA.U !UP4, `(.L_x_64) ;  /* 0x000000010cc07547 */ /* 0x000fec000b800000 */
[----:B------:R-:W-:Y:S01]  /*3790*/  UPLOP3.LUT UP2, UPT, UPT, UPT, UPT, 0x40, 0x4 ;  /* 0x000000000004789c */ /* 0x000fe20003f4e870 */
[----:B------:R-:W-:Y:S01]  /*37a0*/  UMOV UR24, UR41 ;  /* 0x0000002900187c82 */ /* 0x000fe20008000000 */
[----:B------:R-:W-:Y:S01]  /*37b0*/  UMOV UR23, UR40 ;  /* 0x0000002800177c82 */ /* 0x000fe20008000000 */
[----:B------:R-:W-:-:S08]  /*37c0*/  UMOV UR10, UR22 ;  /* 0x00000016000a7c82 */ /* 0x000fd00008000000 */
.L_x_67:
[----:B------:R-:W-:Y:S02]  /*37d0*/  UIADD3 UR24, UPT, UPT, UR24, 0x1, URZ ;  /* 0x0000000118187890 */ /* 0x000fe4000fffe0ff */
[----:B--2---:R-:W-:Y:S02]  /*37e0*/  ULEA UR5, UR10, UR26, 0x3 ;  /* 0x0000001a0a057291 */ /* 0x004fe4000f8e18ff */
[----:B------:R-:W-:Y:S01]  /*37f0*/  UISETP.NE.AND UP3, UPT, UR24, URZ, UPT ;  /* 0x000000ff1800728c */ /* 0x000fe2000bf65270 */
[----:B---3--:R-:W-:Y:S10]  /*3800*/  @P2 BRA `(.L_x_65) ;  /* 0x00000000000c2947 */ /* 0x008ff40003800000 */
[----:B-1----:R-:W-:Y:S04]  /*3810*/  SHF.L.U32 R3, R8, 0x1f, RZ ;  /* 0x0000001f08037819 */ /* 0x002fe800000006ff */
[----:B------:R-:W1:Y:S02]  /*3820*/  SYNCS.PHASECHK.TRANS64.TRYWAIT P0, [UR5], R3 ;  /* 0x00000003ff0075a7 */ /* 0x000e640008001105 */
[----:B-1----:R-:W-:Y:S05]  /*3830*/  @!P0 BRA `(.L_x_66) ;  /* 0x00000058001c8947 */ /* 0x002fea0003800000 */
.L_x_65:
[----:B------:R-:W-:Y:S01]  /*3840*/  UISETP.NE.AND UP0, UPT, UR23, 0x1, UPT ;  /* 0x000000011700788c */ /* 0x000fe2000bf05270 */
[----:B------:R-:W-:Y:S01]  /*3850*/  PLOP3.LUT P2, PT, PT, PT, PT, 0x80, 0x8 ;  /* 0x000000000008781c */ /* 0x000fe20003f4f070 */
[----:B------:R-:W-:Y:S02]  /*3860*/  UIADD3 UR4, UPT, UPT, UR10, 0x1, URZ ;  /* 0x000000010a047890 */ /* 0x000fe4000fffe0ff */
[----:B------:R-:W-:Y:S02]  /*3870*/  UIADD3 UR25, UPT, UPT, UR5, 0x30, URZ ;  /* 0x0000003005197890 */ /* 0x000fe4000fffe0ff */
[----:B------:R-:W-:Y:S01]  /*3880*/  UISETP.NE.AND UP1, UPT, UR4, 0x6, UPT ;  /* 0x000000060400788c */ /* 0x000fe2000bf25270 */
[----:B------:R-:W-:Y:S01]  /*3890*/  PLOP3.LUT P0, PT, PT, PT, UP0, 0x80, 0x8 ;  /* 0x000000000008781c */ /* 0x000fe20003f0f008 */
[----:B------:R-:W-:Y:S02]  /*38a0*/  UIADD3 UR23, UPT, UPT, UR23, -0x1, URZ ;  /* 0xffffffff17177890 */ /* 0x000fe4000fffe0ff */
[----:B------:R-:W-:Y:S02]  /*38b0*/  USEL UR6, URZ, 0x1, UP1 ;  /* 0x00000001ff067887 */ /* 0x000fe40008800000 */
[----:B------:R-:W-:Y:S01]  /*38c0*/  USEL UR22, UR4, URZ, UP1 ;  /* 0x000000ff04167287 */ /* 0x000fe20008800000 */
[----:B------:R-:W-:Y:S01]  /*38d0*/  UMOV UR7, 0x40004040 ;  /* 0x4000404000077882 */ /* 0x000fe20000000000 */
[----:B------:R-:W-:Y:S02]  /*38e0*/  UMOV UR5, 0x40004040 ;  /* 0x4000404000057882 */ /* 0x000fe40000000000 */
[----:B------:R-:W-:Y:S01]  /*38f0*/  @UP0 ULEA UR4, UR22, UR26, 0x3 ;  /* 0x0000001a16040291 */ /* 0x000fe2000f8e18ff */
[----:B------:R-:W-:Y:S01]  /*3900*/  LOP3.LUT R8, R8, UR6, RZ, 0x3c, !PT ;  /* 0x0000000608087c12 */ /* 0x000fe2000f8e3cff */
[----:B------:R-:W-:Y:S01]  /*3910*/  ULEA UR6, UR10, UR29, 0xa ;  /* 0x0000001d0a067291 */ /* 0x000fe2000f8e50ff */
[----:B------:R-:W-:Y:S02]  /*3920*/  UMOV UR21, 0x40004040 ;  /* 0x4000404000157882 */ /* 0x000fe40000000000 */
[----:B-1----:R-:W-:Y:S01]  /*3930*/  @P0 SHF.L.U32 R0, R8, 0x1f, RZ ;  /* 0x0000001f08000819 */ /* 0x002fe200000006ff */
[----:B------:R-:W-:Y:S02]  /*3940*/  UIADD3 UR20, UPT, UPT, UR6, 0x2, URZ ;  /* 0x0000000206147890 */ /* 0x000fe4000fffe0ff */
[----:B------:R-:W-:Y:S01]  /*3950*/  UIADD3 UR16, UPT, UPT, UR6, 0x4, URZ ;  /* 0x0000000406107890 */ /* 0x000fe2000fffe0ff */
[----:B------:R2:W3:Y:S01]  /*3960*/  @P0 SYNCS.PHASECHK.TRANS64.TRYWAIT P2, [UR4], R0 ;  /* 0x00000000ff0005a7 */ /* 0x0004e20008041104 */
[----:B------:R-:W-:Y:S02]  /*3970*/  ULEA UR4, UR10, UR28, 0xa ;  /* 0x0000001c0a047291 */ /* 0x000fe4000f8e50ff */
[----:B------:R-:W-:Y:S02]  /*3980*/  UIADD3 UR12, UPT, UPT, UR6, 0x6, URZ ;  /* 0x00000006060c7890 */ /* 0x000fe4000fffe0ff */
[----:B------:R-:W-:Y:S02]  /*3990*/  UIADD3 UR18, UPT, UPT, UR4, 0x2, URZ ;  /* 0x0000000204127890 */ /* 0x000fe4000fffe0ff */
[----:B------:R-:W-:Y:S02]  /*39a0*/  UIADD3 UR14, UPT, UPT, UR4, 0x4, URZ ;  /* 0x00000004040e7890 */ /* 0x000fe4000fffe0ff */
[----:B------:R-:W-:Y:S01]  /*39b0*/  UIADD3 UR8, UPT, UPT, UR4, 0x6, URZ ;  /* 0x0000000604087890 */ /* 0x000fe2000fffe0ff */
[----:B------:R2:W-:Y:S01]  /*39c0*/  UTCQMMA gdesc[UR4], gdesc[UR6], tmem[UR11], tmem[UR38], idesc[UR39], UP2 ;  /* 0x00ff2606040075ea */ /* 0x0005e2000900030b */
[----:B------:R-:W-:Y:S01]  /*39d0*/  UPLOP3.LUT UP2, UPT, UPT, UPT, UPT, 0x80, 0x8 ;  /* 0x000000000008789c */ /* 0x000fe20003f4f070 */
[----:B------:R-:W-:Y:S01]  /*39e0*/  UMOV UR19, 0x40004040 ;  /* 0x4000404000137882 */ /* 0x000fe20000000000 */
[----:B------:R-:W-:Y:S01]  /*39f0*/  UMOV UR17, 0x40004040 ;  /* 0x4000404000117882 */ /* 0x000fe20000000000 */
[----:B------:R2:W-:Y:S01]  /*3a00*/  UTCQMMA gdesc[UR18], gdesc[UR20], tmem[UR11], tmem[UR36], idesc[UR37], UPT ;  /* 0x00ff2414120075ea */ /* 0x0005e2000b80030b */
[----:B------:R-:W-:Y:S01]  /*3a10*/  UMOV UR15, 0x40004040 ;  /* 0x40004040000f7882 */ /* 0x000fe20000000000 */
[----:B------:R-:W-:Y:S01]  /*3a20*/  UMOV UR13, 0x40004040 ;  /* 0x40004040000d7882 */ /* 0x000fe20000000000 */
[----:B------:R-:W-:Y:S01]  /*3a30*/  UMOV UR9, 0x40004040 ;  /* 0x4000404000097882 */ /* 0x000fe20000000000 */
[----:B------:R2:W-:Y:S01]  /*3a40*/  UTCQMMA gdesc[UR14], gdesc[UR16], tmem[UR11], tmem[UR34], idesc[UR35], UPT ;  /* 0x00ff22100e0075ea */ /* 0x0005e2000b80030b */
[----:B------:R2:W-:Y:S01]  /*3a50*/  UTCQMMA gdesc[UR8], gdesc[UR12], tmem[UR11], tmem[UR32], idesc[UR33], UPT ;  /* 0x00ff200c080075ea */ /* 0x0005e2000b80030b */
[----:B------:R2:W-:Y:S01]  /*3a60*/  UTCBAR.MULTICAST [UR25], URZ, UR27 ;  /* 0x000000ff190073e9 */ /* 0x0005e2000800081b */
[----:B------:R-:W-:Y:S01]  /*3a70*/  UMOV UR10, UR22 ;  /* 0x00000016000a7c82 */ /* 0x000fe20008000000 */
[----:B------:R-:W-:Y:S05]  /*3a80*/  BRA.U UP3, `(.L_x_67) ;  /* 0xfffffffd03507547 */ /* 0x000fea000b83ffff */
.L_x_64:
[----:B--2---:R-:W-:Y:S01]  /*3a90*/  UIADD3 UR4, UPT, UPT, UR31, 0x1, URZ ;  /* 0x000000011f047890 */ /* 0x004fe2000fffe0ff */
[C---:B------:R-:W-:Y:S01]  /*3aa0*/  ISETP.NE.AND P0, PT, R10.reuse, 0x2, PT ;  /* 0x000000020a00780c */ /* 0x040fe20003f05270 */
[----:B------:R-:W-:Y:S02]  /*3ab0*/  UIADD3 UR5, UPT, UPT, UR30, 0xb0, URZ ;  /* 0x000000b01e057890 */ /* 0x000fe4000fffe0ff */
[----:B------:R-:W-:Y:S01]  /*3ac0*/  UISETP.NE.AND UP0, UPT, UR4, 0x4, UPT ;  /* 0x000000040400788c */ /* 0x000fe2000bf05270 */
[----:B-1----:R-:W-:Y:S02]  /*3ad0*/  SEL R0, RZ, 0x1, P0 ;  /* 0x00000001ff007807 */ /* 0x002fe40000000000 */
[----:B------:R-:W-:Y:S01]  /*3ae0*/  SEL R10, R10, RZ, P0 ;  /* 0x000000ff0a0a7207 */ /* 0x000fe20000000000 */
[----:B------:R-:W-:Y:S01]  /*3af0*/  USEL UR6, URZ, 0x1, UP0 ;  /* 0x00000001ff067887 */ /* 0x000fe20008000000 */
[----:B------:R-:W-:Y:S01]  /*3b00*/  LOP3.LUT R9, R9, R0, RZ, 0x3c, !PT ;  /* 0x0000000009097212 */ /* 0x000fe200078e3cff */
[----:B------:R-:W-:Y:S01]  /*3b10*/  USEL UR31, UR4, URZ, UP0 ;  /* 0x000000ff041f7287 */ /* 0x000fe20008000000 */
[----:B------:R1:W-:Y:S03]  /*3b20*/  UTCBAR [UR5], URZ ;  /* 0x000000ff050073e9 */ /* 0x0003e600080000ff */
[----:B------:R-:W-:Y:S01]  /*3b30*/  LOP3.LUT R11, R11, UR6, RZ, 0x3c, !PT ;  /* 0x000000060b0b7c12 */ /* 0x000fe2000f8e3cff */
[----:B------:R-:W-:Y:S07]  /*3b40*/  @P1 BRA `(.L_x_68) ;  /* 0xfffffff800a01947 */ /* 0x000fee000383ffff */
[----:B------:R-:W2:Y:S01]  /*3b50*/  S2UR UR8, SR_CgaCtaId ;  /* 0x00000000000879c3 */ /* 0x000ea20000008800 */
[----:B------:R-:W-:Y:S01]  /*3b60*/  ELECT P0, URZ, PT ;  /* 0x0000000000ff782f */ /* 0x000fe20003800000 */
[----:B------:R-:W-:Y:S01]  /*3b70*/  IMAD.MOV.U32 R0, RZ, RZ, 0x1 ;  /* 0x00000001ff007424 */ /* 0x000fe200078e00ff */
[----:B------:R-:W-:Y:S01]  /*3b80*/  UIADD3 UR26, UPT, UPT, UR26, 0xd0, URZ ;  /* 0x000000d01a1a7890 */ /* 0x000fe2000fffe0ff */
[----:B------:R-:W-:Y:S01]  /*3b90*/  SHF.L.U32 R3, R11, 0x1f, RZ ;  /* 0x0000001f0b037819 */ /* 0x000fe200000006ff */
[----:B------:R-:W-:-:S03]  /*3ba0*/  UMOV UR4, 0x40 ;  /* 0x0000004000047882 */ /* 0x000fc60000000000 */
[----:B------:R-:W-:Y:S01]  /*3bb0*/  UVIRTCOUNT.DEALLOC.SMPOOL 0x80 ;  /* 0x000000800000784c */ /* 0x000fe20000000000 */
[----:B--2---:R-:W-:Y:S02]  /*3bc0*/  ULEA UR8, UR8, UR4, 0x18 ;  /* 0x0000000408087291 */ /* 0x004fe4000f8ec0ff */
[----:B------:R-:W-:-:S07]  /*3bd0*/  ULEA UR4, UR31, UR26, 0x3 ;  /* 0x0000001a1f047291 */ /* 0x000fce000f8e18ff */
[----:B------:R2:W-:Y:S02]  /*3be0*/  @P0 STS.U8 [UR8+0x1c], R0 ;  /* 0x00001c00ff000988 */ /* 0x0005e40008000008 */
[----:B------:R-:W4:Y:S02]  /*3bf0*/  SYNCS.PHASECHK.TRANS64.TRYWAIT P0, [UR4], R3 ;  /* 0x00000003ff0075a7 */ /* 0x000f240008001104 */
[----:B--2-4-:R-:W-:Y:S05]  /*3c00*/  @!P0 BRA `(.L_x_69) ;  /* 0x0000005400408947 */ /* 0x014fea0003800000 */
.L_x_139:
[----:B------:R-:W-:-:S04]  /*3c10*/  UIADD3 UR4, UPT, UPT, UR31, 0x1, URZ ;  /* 0x000000011f047890 */ /* 0x000fc8000fffe0ff */
[----:B------:R-:W-:-:S04]  /*3c20*/  UISETP.NE.AND UP0, UPT, UR4, 0x4, UPT ;  /* 0x000000040400788c */ /* 0x000fc8000bf05270 */
[----:B------:R-:W-:Y:S02]  /*3c30*/  USEL UR6, URZ, 0x1, UP0 ;  /* 0x00000001ff067887 */ /* 0x000fe40008000000 */
[----:B------:R-:W-:-:S04]  /*3c40*/  USEL UR4, UR4, URZ, UP0 ;  /* 0x000000ff04047287 */ /* 0x000fc80008000000 */
[----:B-1----:R-:W-:Y:S01]  /*3c50*/  ULEA UR5, UR4, UR26, 0x3 ;  /* 0x0000001a04057291 */ /* 0x002fe2000f8e18ff */
[----:B------:R-:W-:-:S04]  /*3c60*/  LOP3.LUT R2, R11, UR6, RZ, 0x3c, !PT ;  /* 0x000000060b027c12 */ /* 0x000fc8000f8e3cff */
[----:B--2---:R-:W-:-:S04]  /*3c70*/  SHF.L.U32 R3, R2, 0x1f, RZ ;  /* 0x0000001f02037819 */ /* 0x004fc800000006ff */
[----:B------:R-:W1:Y:S02]  /*3c80*/  SYNCS.PHASECHK.TRANS64.TRYWAIT P0, [UR5], R3 ;  /* 0x00000003ff0075a7 */ /* 0x000e640008001105 */
[----:B-1----:R-:W-:Y:S05]  /*3c90*/  @!P0 BRA `(.L_x_70) ;  /* 0x0000005400348947 */ /* 0x002fea0003800000 */
.L_x_141:
        /* <DEDUP_REMOVED lines=9> */
.L_x_143:
[----:B------:R-:W-:-:S04]  /*3d30*/  UIADD3 UR4, UPT, UPT, UR4, 0x1, URZ ;  /* 0x0000000104047890 */ /* 0x000fc8000fffe0ff */
[----:B------:R-:W-:-:S04]  /*3d40*/  UISETP.NE.AND UP0, UPT, UR4, 0x4, UPT ;  /* 0x000000040400788c */ /* 0x000fc8000bf05270 */
[----:B------:R-:W-:Y:S02]  /*3d50*/  USEL UR5, URZ, 0x1, UP0 ;  /* 0x00000001ff057887 */ /* 0x000fe40008000000 */
[----:B------:R-:W-:-:S04]  /*3d60*/  USEL UR4, UR4, URZ, UP0 ;  /* 0x000000ff04047287 */ /* 0x000fc80008000000 */
[----:B------:R-:W-:Y:S01]  /*3d70*/  ULEA UR4, UR4, UR26, 0x3 ;  /* 0x0000001a04047291 */ /* 0x000fe2000f8e18ff */
[----:B-1----:R-:W-:-:S04]  /*3d80*/  LOP3.LUT R3, R2, UR5, RZ, 0x3c, !PT ;  /* 0x0000000502037c12 */ /* 0x002fc8000f8e3cff */
[----:B------:R-:W-:-:S04]  /*3d90*/  SHF.L.U32 R3, R3, 0x1f, RZ ;  /* 0x0000001f03037819 */ /* 0x000fc800000006ff */
[----:B------:R-:W1:Y:S02]  /*3da0*/  SYNCS.PHASECHK.TRANS64.TRYWAIT P0, [UR4], R3 ;  /* 0x00000003ff0075a7 */ /* 0x000e640008001104 */
[----:B-1----:R-:W-:Y:S05]  /*3db0*/  @!P0 BRA `(.L_x_72) ;  /* 0x00000054001c8947 */ /* 0x002fea0003800000 */
.L_x_145:
[----:B------:R-:W-:Y:S01]  /*3dc0*/  NOP ;  /* 0x0000000000007918 */ /* 0x000fe20000000000 */
[----:B-1----:R-:W1:Y:S01]  /*3dd0*/  LDS R0, [UR8+0x14] ;  /* 0x00001408ff007984 */ /* 0x002e620008000800 */
[----:B------:R-:W-:Y:S01]  /*3de0*/  ULOP3.LUT UR4, UR42, 0xffff, URZ, 0xc0, !UPT ;  /* 0x0000ffff2a047892 */ /* 0x000fe2000f8ec0ff */
[----:B------:R-:W-:Y:S01]  /*3df0*/  UMOV UR5, 0xffff ;  /* 0x0000ffff00057882 */ /* 0x000fe20000000000 */
[----:B------:R-:W-:Y:S02]  /*3e00*/  UMOV UR6, 0x1 ;  /* 0x0000000100067882 */ /* 0x000fe40000000000 */
[----:B------:R-:W-:-:S04]  /*3e10*/  USHF.R.U32.HI UR4, URZ, 0x5, UR4 ;  /* 0x00000005ff047899 */ /* 0x000fc80008011604 */
[----:B------:R-:W-:Y:S02]  /*3e20*/  USHF.L.U32 UR5, UR5, UR4, URZ ;  /* 0x0000000405057299 */ /* 0x000fe400080006ff */
[----:B------:R-:W-:-:S04]  /*3e30*/  USHF.L.U32 UR4, UR6, UR4, URZ ;  /* 0x0000000406047299 */ /* 0x000fc800080006ff */
[----:B-1----:R-:W-:-:S04]  /*3e40*/  LOP3.LUT R0, R0, UR5, RZ, 0xc0, !PT ;  /* 0x0000000500007c12 */ /* 0x002fc8000f8ec0ff */
[----:B------:R-:W-:-:S13]  /*3e50*/  ISETP.NE.AND P0, PT, R0, UR5, PT ;  /* 0x0000000500007c0c */ /* 0x000fda000bf05270 */
[----:B------:R-:W-:Y:S05]  /*3e60*/  @P0 BRA `(.L_x_73) ;  /* 0x0000000000580947 */ /* 0x000fea0003800000 */
[----:B------:R-:W1:Y:S02]  /*3e70*/  LDS R0, [UR8+0x18] ;  /* 0x00001808ff007984 */ /* 0x000e640008000800 */
[----:B-1----:R-:W-:-:S04]  /*3e80*/  LOP3.LUT R0, R0, UR4, RZ, 0xc0, !PT ;  /* 0x0000000400007c12 */ /* 0x002fc8000f8ec0ff */
[----:B------:R-:W-:-:S13]  /*3e90*/  ISETP.NE.AND P0, PT, R0, UR4, PT ;  /* 0x0000000400007c0c */ /* 0x000fda000bf05270 */
[----:B------:R-:W-:Y:S05]  /*3ea0*/  @P0 BRA `(.L_x_74) ;  /* 0x00000000003c0947 */ /* 0x000fea0003800000 */
[----:B------:R-:W1:Y:S01]  /*3eb0*/  S2R R2, SR_LANEID ;  /* 0x0000000000027919 */ /* 0x000e620000000000 */
[----:B------:R-:W-:Y:S01]  /*3ec0*/  ULOP3.LUT UR5, URZ, UR5, URZ, 0x33, !UPT ;  /* 0x00000005ff057292 */ /* 0x000fe2000f8e33ff */
[----:B------:R-:W-:Y:S01]  /*3ed0*/  LOP3.LUT R4, RZ, UR4, RZ, 0x33, !PT ;  /* 0x00000004ff047c12 */ /* 0x000fe2000f8e33ff */
[----:B------:R-:W-:Y:S02]  /*3ee0*/  VOTEU.ANY UR4, UPT, PT ;  /* 0x0000000000047886 */ /* 0x000fe400038e0100 */
[----:B------:R-:W-:Y:S01]  /*3ef0*/  UFLO.U32 UR4, UR4 ;  /* 0x00000004000472bd */ /* 0x000fe200080e0000 */
[----:B------:R-:W2:Y:S01]  /*3f00*/  REDUX UR6, R4 ;  /* 0x00000000040673c4 */ /* 0x000ea20000000000 */
[----:B------:R-:W-:-:S06]  /*3f10*/  IMAD.U32 R0, RZ, RZ, UR5 ;  /* 0x00000005ff007e24 */ /* 0x000fcc000f8e00ff */
[----:B------:R4:W-:Y:S01]  /*3f20*/  UTCATOMSWS.AND URZ, UR5 ;  /* 0x0000000500ff79e3 */ /* 0x0009e20008000000 */
[----:B------:R-:W3:Y:S01]  /*3f30*/  REDUX UR7, R0 ;  /* 0x00000000000773c4 */ /* 0x000ee20000000000 */
[----:B-1----:R-:W-:Y:S01]  /*3f40*/  ISETP.EQ.U32.AND P0, PT, R2, UR4, PT ;  /* 0x0000000402007c0c */ /* 0x002fe2000bf02070 */
[----:B--2---:R-:W-:Y:S01]  /*3f50*/  IMAD.U32 R2, RZ, RZ, UR6 ;  /* 0x00000006ff027e24 */ /* 0x004fe2000f8e00ff */
[----:B---3--:R-:W-:-:S11]  /*3f60*/  MOV R3, UR7 ;  /* 0x0000000700037c02 */ /* 0x008fd60008000f00 */
[----:B------:R4:W-:Y:S04]  /*3f70*/  @P0 ATOMS.AND RZ, [UR8+0x14], R3 ;  /* 0x00001403ffff098c */ /* 0x0009e8000a800008 */
[----:B------:R4:W-:Y:S01]  /*3f80*/  @P0 ATOMS.AND RZ, [UR8+0x18], R2 ;  /* 0x00001802ffff098c */ /* 0x0009e2000a800008 */
[----:B------:R-:W-:Y:S05]  /*3f90*/  BRA `(.L_x_75) ;  /* 0x0000000000147947 */ /* 0x000fea0003800000 */
.L_x_74:
[----:B------:R-:W-:Y:S02]  /*3fa0*/  MOV R2, 0x3fc0 ;  /* 0x00003fc000027802 */ /* 0x000fe40000000f00 */
[----:B---3-5:R-:W-:Y:S05]  /*3fb0*/  CALL.REL.NOINC `($__internal_0_$__cuda_sm10x_tcgen05_guardrail_trap_col_being_dealloced_not_returned_by_alloc) ;  /* 0x0000005400787944 */ /* 0x028fea0003c00000 */
[----:B------:R-:W-:Y:S05]  /*3fc0*/  BRA `(.L_x_75) ;  /* 0x0000000000087947 */ /* 0x000fea0003800000 */
.L_x_73:
[----:B------:R-:W-:Y:S02]  /*3fd0*/  MOV R2, 0x3ff0 ;  /* 0x00003ff000027802 */ /* 0x000fe40000000f00 */
[----:B---3-5:R-:W-:Y:S05]  /*3fe0*/  CALL.REL.NOINC `($__internal_2_$__cuda_sm10x_tcgen05_guardrail_trap_unallocated_columns_being_dealloced) ;  /* 0x0000005400847944 */ /* 0x028fea0003c00000 */
.L_x_75:
[----:B------:R-:W-:Y:S01]  /*3ff0*/  NOP ;  /* 0x0000000000007918 */ /* 0x000fe20000000000 */
[----:B----4-:R-:W-:Y:S05]  /*4000*/  EXIT ;  /* 0x000000000000794d */ /* 0x010fea0003800000 */
.L_x_57:
[----:B------:R-:W-:-:S09]  /*4010*/  UISETP.NE.OR UP0, UPT, UR17, 0x3, !UP3 ;  /* 0x000000031100788c */ /* 0x000fd2000df05670 */
[----:B------:R-:W-:Y:S05]  /*4020*/  BRA.U UP0, `(.L_x_76) ;  /* 0x0000000d00807547 */ /* 0x000fea000b800000 */
[----:B------:R-:W1:Y:S01]  /*4030*/  LDCU UR32, c[0x0][0x370] ;  /* 0x00006e00ff2077ac */ /* 0x000e620008000800 */
[----:B------:R-:W2:Y:S01]  /*4040*/  LDC.64 R16, c[0x0][0x348] ;  /* 0x0000d200ff107b82 */ /* 0x000ea20000000a00 */
[----:B------:R-:W-:Y:S02]  /*4050*/  HFMA2 R13, -RZ, RZ, 0, 0 ;  /* 0x00000000ff0d7431 */ /* 0x000fe400000001ff */
[----:B------:R-:W-:Y:S01]  /*4060*/  IMAD.MOV.U32 R15, RZ, RZ, 0x1 ;  /* 0x00000001ff0f7424 */ /* 0x000fe200078e00ff */
[----:B------:R-:W1:Y:S01]  /*4070*/  LDCU.128 UR28, c[0x0][0xb10] ;  /* 0x00016200ff1c77ac */ /* 0x000e620008000c00 */
[----:B------:R-:W-:Y:S01]  /*4080*/  IMAD.MOV.U32 R14, RZ, RZ, RZ ;  /* 0x000000ffff0e7224 */ /* 0x000fe200078e00ff */
[----:B------:R-:W-:Y:S01]  /*4090*/  MOV R7, 0x2000 ;  /* 0x0000200000077802 */ /* 0x000fe20000000f00 */
[----:B------:R-:W3:Y:S01]  /*40a0*/  LDCU UR27, c[0x0][0x374] ;  /* 0x00006e80ff1b77ac */ /* 0x000ee20008000800 */
[----:B------:R-:W4:Y:S01]  /*40b0*/  LDC.64 R2, c[0x0][0x888] ;  /* 0x00022200ff027b82 */ /* 0x000f220000000a00 */
[----:B------:R-:W3:Y:S01]  /*40c0*/  LDCU UR15, c[0x0][0xb0c] ;  /* 0x00016180ff0f77ac */ /* 0x000ee20008000800 */
[----:B------:R-:W2:Y:S06]  /*40d0*/  LDCU UR38, c[0x0][0xb20] ;  /* 0x00016400ff2677ac */ /* 0x000eac0008000800 */
[----:B------:R-:W4:Y:S01]  /*40e0*/  LDC.64 R4, c[0x0][0x890] ;  /* 0x00022400ff047b82 */ /* 0x000f220000000a00 */
[----:B------:R-:W2:Y:S01]  /*40f0*/  LDCU UR4, c[0x0][0xb30] ;  /* 0x00016600ff0477ac */ /* 0x000ea20008000800 */
[----:B------:R-:W-:Y:S01]  /*4100*/  UMOV UR21, 0x400 ;  /* 0x0000040000157882 */ /* 0x000fe20000000000 */
[----:B-1----:R-:W-:-:S02]  /*4110*/  UIMAD.WIDE.U32 UR6, UR32, UR28, URZ ;  /* 0x0000001c200672a5 */ /* 0x002fc4000f8e00ff */
[----:B---3--:R-:W-:Y:S02]  /*4120*/  UIMAD.WIDE.U32 UR8, UR27, UR31, URZ ;  /* 0x0000001f1b0872a5 */ /* 0x008fe4000f8e00ff */
[----:B------:R-:W-:Y:S02]  /*4130*/  ULEA UR21, UR45, UR21, 0x18 ;  /* 0x000000152d157291 */ /* 0x000fe4000f8ec0ff */
[----:B------:R-:W-:Y:S02]  /*4140*/  UPLOP3.LUT UP3, UPT, UPT, UPT, UPT, 0x40, 0x4 ;  /* 0x000000000004789c */ /* 0x000fe40003f6e870 */
[----:B------:R-:W-:Y:S01]  /*4150*/  UIADD3 UR33, UPT, UPT, UR21, 0x68, URZ ;  /* 0x0000006815217890 */ /* 0x000fe2000fffe0ff */
[----:B------:R-:W-:Y:S01]  /*4160*/  UMOV UR6, UR7 ;  /* 0x0000000700067c82 */ /* 0x000fe20008000000 */
[----:B------:R-:W-:Y:S01]  /*4170*/  UMOV UR34, UR9 ;  /* 0x0000000900227c82 */ /* 0x000fe20008000000 */
[----:B------:R-:W-:Y:S02]  /*4180*/  UISETP.GE.AND UP0, UPT, UR42, 0x1, UPT ;  /* 0x000000012a00788c */ /* 0x000fe4000bf06270 */
[----:B------:R-:W-:Y:S01]  /*4190*/  UISETP.NE.AND UP4, UPT, UR42, 0x1, UPT ;  /* 0x000000012a00788c */ /* 0x000fe2000bf85270 */
[----:B------:R-:W1:Y:S01]  /*41a0*/  LDCU.64 UR22, c[0x0][0xb28] ;  /* 0x00016500ff1677ac */ /* 0x000e620008000a00 */
[----:B------:R-:W-:-:S02]  /*41b0*/  UISETP.NE.AND UP6, UPT, UR15, 0x1, UPT ;  /* 0x000000010f00788c */ /* 0x000fc4000bfc5270 */
[----:B------:R-:W-:Y:S02]  /*41c0*/  UISETP.NE.AND UP5, UPT, UR30, 0x1, UPT ;  /* 0x000000011e00788c */ /* 0x000fe4000bfa5270 */
[----:B------:R-:W-:Y:S02]  /*41d0*/  UIADD3 UR17, UPT, UPT, UR21, 0x60, URZ ;  /* 0x0000006015117890 */ /* 0x000fe4000fffe0ff */
[----:B------:R-:W-:Y:S02]  /*41e0*/  UPRMT UR33, UR45, 0x654, UR33 ;  /* 0x000006542d217896 */ /* 0x000fe40008000021 */
[----:B------:R-:W-:Y:S02]  /*41f0*/  USHF.R.U32.HI UR35, URZ, UR29, UR6 ;  /* 0x0000001dff237299 */ /* 0x000fe40008011606 */
[----:B--2---:R-:W-:Y:S02]  /*4200*/  USHF.R.U32.HI UR34, URZ, UR38, UR34 ;  /* 0x00000026ff227299 */ /* 0x004fe40008011622 */
[----:B------:R-:W-:-:S11]  /*4210*/  UISETP.NE.AND UP2, UPT, UR4, 0x1, UPT ;  /* 0x000000010400788c */ /* 0x000fd6000bf45270 */
.L_x_85:
[C---:B------:R-:W-:Y:S02]  /*4220*/  LEA R12, R14.reuse, UR21, 0x3 ;  /* 0x000000150e0c7c11 */ /* 0x040fe4000f8e18ff */
[----:B------:R-:W-:Y:S02]  /*4230*/  SHF.L.U32 R9, R13, 0x1f, RZ ;  /* 0x0000001f0d097819 */ /* 0x000fe400000006ff */
[----:B------:R-:W-:Y:S02]  /*4240*/  LEA R10, R14, UR21, 0x4 ;  /* 0x000000150e0a7c11 */ /* 0x000fe4000f8e20ff */
[----:B--2---:R-:W2:Y:S02]  /*4250*/  SYNCS.PHASECHK.TRANS64.TRYWAIT P0, [R12+URZ+0x90], R9 ;  /* 0x000090090c0075a7 */ /* 0x004ea400080011ff */
[----:B--2---:R-:W-:Y:S05]  /*4260*/  @!P0 BRA `(.L_x_77) ;  /* 0x0000005000088947 */ /* 0x004fea0003800000 */
.L_x_146:
[----:B--2---:R-:W2:Y:S01]  /*4270*/  LDS.128 R8, [R10+0x120] ;  /* 0x000120000a087984 */ /* 0x004ea20000000c00 */
[----:B------:R-:W-:Y:S01]  /*4280*/  UISETP.GE.AND UP0, UPT, UR42, 0x1, UPT ;  /* 0x000000012a00788c */ /* 0x000fe2000bf06270 */
[----:B------:R-:W-:Y:S01]  /*4290*/  @!PT LDS RZ, [RZ] ;  /* 0x00000000fffff984 */ /* 0x000fe20000000800 */
[----:B------:R-:W-:Y:S01]  /*42a0*/  @!PT LDS RZ, [RZ] ;  /* 0x00000000fffff984 */ /* 0x000fe20000000800 */
[----:B------:R-:W-:Y:S01]  /*42b0*/  @!PT LDS RZ, [RZ] ;  /* 0x00000000fffff984 */ /* 0x000fe20000000800 */
[----:B------:R-:W-:Y:S01]  /*42c0*/  @!PT LDS RZ, [RZ] ;  /* 0x00000000fffff984 */ /* 0x000fe20000000800 */
[----:B------:R3:W-:Y:S06]  /*42d0*/  MEMBAR.ALL.CTA ;  /* 0x0000000000007992 */ /* 0x0007ec0000008000 */
[----:B---3--:R-:W3:Y:S01]  /*42e0*/  FENCE.VIEW.ASYNC.S ;  /* 0x00000000000073c6 */ /* 0x008ee20000000000 */
[----:B--2---:R-:W-:Y:S11]  /*42f0*/  LOP3.LUT P0, RZ, R10, 0x1, RZ, 0xc0, !PT ;  /* 0x000000010aff7812 */ /* 0x004ff6000780c0ff */
[----:B------:R-:W-:Y:S02]  /*4300*/  @!UPT UIADD3 URZ, UPT, UPT, URZ, URZ, URZ ;  /* 0x000000fffffff290 */ /* 0x000fe4000fffe0ff */
[----:B---3--:R-:W-:Y:S01]  /*4310*/  VOTEU.ANY UP1, P0 ;  /* 0x0000000000ff7886 */ /* 0x008fe20000020100 */
[----:B------:R-:W-:Y:S11]  /*4320*/  PLOP3.LUT P0, PT, PT, PT, UP1, 0x80, 0x8 ;  /* 0x000000000008781c */ /* 0x000ff60003f0f018 */
[----:B------:R-:W-:Y:S02]  /*4330*/  @!UPT UIADD3 URZ, UPT, UPT, URZ, URZ, URZ ;  /* 0x000000fffffff290 */ /* 0x000fe4000fffe0ff */
[----:B------:R-:W-:Y:S02]  /*4340*/  @P0 SHF.R.U32.HI R0, RZ, 0x10, R9 ;  /* 0x00000010ff000819 */ /* 0x000fe40000011609 */
[----:B------:R-:W-:Y:S02]  /*4350*/  @P0 MOV R6, R8 ;  /* 0x0000000800060202 */ /* 0x000fe40000000f00 */
[----:B------:R-:W-:Y:S01]  /*4360*/  @P0 R2UR UR4, R0 ;  /* 0x00000000000402ca */ /* 0x000fe200000e0000 */
[----:B------:R-:W-:Y:S01]  /*4370*/  VIADD R0, R12, 0xa0 ;  /* 0x000000a00c007836 */ /* 0x000fe20000000000 */
[----:B------:R-:W-:Y:S02]  /*4380*/  @P0 LOP3.LUT R8, R9, 0xffff, RZ, 0xc0, !PT ;  /* 0x0000ffff09080812 */ /* 0x000fe400078ec0ff */
[----:B------:R-:W-:Y:S02]  /*4390*/  @P0 R2UR UR6, R6 ;  /* 0x00000000060602ca */ /* 0x000fe400000e0000 */
[----:B------:R-:W-:Y:S02]  /*43a0*/  PRMT R0, RZ, 0x654, R0 ;  /* 0x00000654ff007816 */ /* 0x000fe40000000000 */
[----:B------:R-:W-:Y:S02]  /*43b0*/  @P0 R2UR UR5, R8 ;  /* 0x00000000080502ca */ /* 0x000fe400000e0000 */
[----:B------:R2:W-:Y:S03]  /*43c0*/  SYNCS.ARRIVE.TRANS64.RED.A1T0 RZ, [R0+URZ], RZ ;  /* 0x000000ff00ff79a7 */ /* 0x0005e600081004ff */
[----:B------:R-:W-:Y:S04]  /*43d0*/  @UP1 UMOV UR26, UR4 ;  /* 0x00000004001a1c82 */ /* 0x000fe80008000000 */
[----:B------:R-:W-:Y:S04]  /*43e0*/  @UP1 UMOV UR14, UR6 ;  /* 0x00000006000e1c82 */ /* 0x000fe80008000000 */
[----:B------:R-:W-:Y:S01]  /*43f0*/  @UP1 UMOV UR13, UR5 ;  /* 0x00000005000d1c82 */ /* 0x000fe20008000000 */
[----:B------:R-:W-:Y:S05]  /*4400*/  BRA.U !UP0, `(.L_x_78) ;  /* 0x0000000108a47547 */ /* 0x000fea000b800000 */
[----:B------:R-:W-:Y:S02]  /*4410*/  UIMAD.WIDE.U32 UR8, UR13, UR31, URZ ;  /* 0x0000001f0d0872a5 */ /* 0x000fe4000f8e00ff */
[----:B------:R-:W-:Y:S02]  /*4420*/  UIMAD.WIDE.U32 UR10, UR14, UR28, URZ ;  /* 0x0000001c0e0a72a5 */ /* 0x000fe4000f8e00ff */
[----:B------:R-:W-:Y:S02]  /*4430*/  USEL UR4, UR27, UR34, !UP5 ;  /* 0x000000221b047287 */ /* 0x000fe4000e800000 */
[----:B------:R-:W-:Y:S02]  /*4440*/  USEL UR7, UR32, UR35, !UP6 ;  /* 0x0000002320077287 */ /* 0x000fe4000f000000 */
[----:B-1----:R-:W-:Y:S02]  /*4450*/  UIMAD.WIDE.U32 UR18, UR4, UR22, URZ ;  /* 0x00000016041272a5 */ /* 0x002fe4000f8e00ff */
[----:B------:R-:W-:Y:S01]  /*4460*/  UIMAD.WIDE.U32 UR24, UR7, UR22, URZ ;  /* 0x00000016071872a5 */ /* 0x000fe2000f8e00ff */
[----:B------:R-:W-:Y:S02]  /*4470*/  UMOV UR5, UR9 ;  /* 0x0000000900057c82 */ /* 0x000fe40008000000 */
[----:B------:R-:W-:Y:S03]  /*4480*/  USHF.R.U32.HI UR6, URZ, UR38, UR5 ;  /* 0x00000026ff067299 */ /* 0x000fe60008011605 */
[----:B------:R-:W-:Y:S01]  /*4490*/  UMOV UR5, UR11 ;  /* 0x0000000b00057c82 */ /* 0x000fe20008000000 */
[----:B------:R-:W-:Y:S02]  /*44a0*/  USEL UR6, UR13, UR6, !UP5 ;  /* 0x000000060d067287 */ /* 0x000fe4000e800000 */
[----:B------:R-:W-:Y:S02]  /*44b0*/  USHF.R.U32.HI UR8, URZ, UR29, UR5 ;  /* 0x0000001dff087299 */ /* 0x000fe40008011605 */
[----:B------:R-:W-:Y:S01]  /*44c0*/  UIMAD.WIDE.U32 UR10, UR6, UR22, URZ ;  /* 0x00000016060a72a5 */ /* 0x000fe2000f8e00ff */
[----:B------:R-:W-:Y:S02]  /*44d0*/  UMOV UR5, UR19 ;  /* 0x0000001300057c82 */ /* 0x000fe40008000000 */
[----:B------:R-:W-:Y:S03]  /*44e0*/  @UP4 USHF.R.U32.HI UR4, URZ, UR23, UR5 ;  /* 0x00000017ff044299 */ /* 0x000fe60008011605 */
[----:B------:R-:W-:Y:S01]  /*44f0*/  UMOV UR5, UR25 ;  /* 0x0000001900057c82 */ /* 0x000fe20008000000 */
[----:B------:R-:W-:Y:S02]  /*4500*/  UIMAD UR4, UR42, UR4, URZ ;  /* 0x000000042a0472a4 */ /* 0x000fe4000f8e02ff */
[----:B------:R-:W-:Y:S02]  /*4510*/  @UP4 USHF.R.U32.HI UR7, URZ, UR23, UR5 ;  /* 0x00000017ff074299 */ /* 0x000fe40008011605 */
[----:B------:R-:W-:Y:S02]  /*4520*/  USEL UR5, UR14, UR8, !UP6 ;  /* 0x000000080e057287 */ /* 0x000fe4000f000000 */
[----:B------:R-:W-:Y:S02]  /*4530*/  UIMAD UR8, UR42, UR7, URZ ;  /* 0x000000072a0872a4 */ /* 0x000fe4000f8e02ff */
[----:B------:R-:W-:Y:S03]  /*4540*/  UISETP.GE.AND UP0, UPT, UR6, UR4, UPT ;  /* 0x000000040600728c */ /* 0x000fe6000bf06270 */
[----:B------:R-:W-:Y:S01]  /*4550*/  UMOV UR4, UR11 ;  /* 0x0000000b00047c82 */ /* 0x000fe20008000000 */
[----:B------:R-:W-:Y:S02]  /*4560*/  UISETP.GE.OR UP0, UPT, UR5, UR8, UP0 ;  /* 0x000000080500728c */ /* 0x000fe40008706670 */
[----:B------:R-:W-:Y:S02]  /*4570*/  USHF.R.U32.HI UR4, URZ, UR23, UR4 ;  /* 0x00000017ff047299 */ /* 0x000fe40008011604 */
[----:B------:R-:W-:Y:S02]  /*4580*/  UIMAD.WIDE.U32 UR8, UR5, UR22, URZ ;  /* 0x00000016050872a5 */ /* 0x000fe4000f8e00ff */
[----:B------:R-:W-:Y:S04]  /*4590*/  USEL UR10, UR6, UR4, !UP4 ;  /* 0x00000004060a7287 */ /* 0x000fe8000e000000 */
[----:B------:R-:W-:Y:S01]  /*45a0*/  UIADD3 UR11, UPT, UPT, -UR10, URZ, URZ ;  /* 0x000000ff0a0b7290 */ /* 0x000fe2000fffe1ff */
[----:B------:R-:W-:Y:S02]  /*45b0*/  @!UP0 UMOV UR4, UR9 ;  /* 0x0000000900048c82 */ /* 0x000fe40008000000 */
[----:B------:R-:W-:Y:S02]  /*45c0*/  @!UP0 USHF.R.U32.HI UR4, URZ, UR23, UR4 ;  /* 0x00000017ff048299 */ /* 0x000fe40008011604 */
[----:B------:R-:W-:Y:S02]  /*45d0*/  UIMAD UR8, UR42, UR11, UR6 ;  /* 0x0000000b2a0872a4 */ /* 0x000fe4000f8e0206 */
[----:B------:R-:W-:Y:S04]  /*45e0*/  @!UP0 USEL UR4, UR5, UR4, !UP4 ;  /* 0x0000000405048287 */ /* 0x000fe8000e000000 */
[----:B------:R-:W-:Y:S02]  /*45f0*/  @!UP0 UIMAD UR8, UR7, UR8, UR4 ;  /* 0x00000008070882a4 */ /* 0x000fe4000f8e0204 */
[----:B------:R-:W-:Y:S02]  /*4600*/  @!UP0 UIADD3 UR9, UPT, UPT, UR10, -UR4, URZ ;  /* 0x800000040a098290 */ /* 0x000fe4000fffe0ff */
[----:B------:R-:W-:Y:S02]  /*4610*/  UIADD3 UR4, UPT, UPT, -UR5, URZ, URZ ;  /* 0x000000ff05047290 */ /* 0x000fe4000fffe1ff */
[----:B------:R-:W-:Y:S02]  /*4620*/  UIADD3 UR7, UPT, UPT, -UR6, URZ, URZ ;  /* 0x000000ff06077290 */ /* 0x000fe4000fffe1ff */
[----:B------:R-:W-:Y:S02]  /*4630*/  @!UP0 UIMAD UR6, UR9, UR42, UR5 ;  /* 0x0000002a090682a4 */ /* 0x000fe4000f8e0205 */
[----:B------:R-:W-:Y:S02]  /*4640*/  UIMAD UR14, UR15, UR4, UR14 ;  /* 0x000000040f0e72a4 */ /* 0x000fe4000f8e020e */
[----:B------:R-:W-:Y:S01]  /*4650*/  UIMAD UR13, UR30, UR7, UR13 ;  /* 0x000000071e0d72a4 */ /* 0x000fe2000f8e020d */
[----:B------:R-:W-:Y:S02]  /*4660*/  @!UP0 UMOV UR5, UR8 ;  /* 0x0000000800058c82 */ /* 0x000fe40008000000 */
[----:B------:R-:W-:Y:S02]  /*4670*/  UIMAD UR14, UR5, UR15, UR14 ;  /* 0x0000000f050e72a4 */ /* 0x000fe4000f8e020e */
[----:B------:R-:W-:Y:S11]  /*4680*/  UIMAD UR13, UR6, UR30, UR13 ;  /* 0x0000001e060d72a4 */ /* 0x000ff6000f8e020d */
[----:B------:R-:W-:Y:S01]  /*4690*/  @!UPT UIADD3 URZ, UPT, UPT, URZ, URZ, URZ ;  /* 0x000000fffffff290 */ /* 0x000fe2000fffe0ff */
.L_x_78:
[----:B------:R-:W3:Y:S01]  /*46a0*/  @!UP2 LDCU.128 UR8, c[0x0][0xb10] ;  /* 0x00016200ff08a7ac */ /* 0x000ee20008000c00 */
[C---:B----4-:R-:W-:Y:S02]  /*46b0*/  ISETP.NE.U32.AND P1, PT, R4.reuse, RZ, PT ;  /* 0x000000ff0400720c */ /* 0x050fe40003f25070 */
[----:B------:R-:W-:Y:S02]  /*46c0*/  ISETP.NE.U32.AND P0, PT, R4, RZ, PT ;  /* 0x000000ff0400720c */ /* 0x000fe40003f05070 */
[C---:B------:R-:W-:Y:S02]  /*46d0*/  ISETP.NE.AND.EX P1, PT, R5.reuse, RZ, PT, P1 ;  /* 0x000000ff0500720c */ /* 0x040fe40003f25310 */
[----:B------:R-:W-:Y:S01]  /*46e0*/  ISETP.NE.AND.EX P0, PT, R5, RZ, PT, P0 ;  /* 0x000000ff0500720c */ /* 0x000fe20003f05300 */
[----:B------:R-:W4:Y:S01]  /*46f0*/  @!UP2 LDCU UR5, c[0x0][0xb0c] ;  /* 0x00016180ff05a7ac */ /* 0x000f220008000800 */
[----:B------:R-:W-:Y:S01]  /*4700*/  SHF.L.U32 R9, R15, 0x1f, RZ ;  /* 0x0000001f0f097819 */ /* 0x000fe200000006ff */
[----:B------:R-:W-:Y:S02]  /*4710*/  USHF.L.U32 UR19, UR16, 0x7, URZ ;  /* 0x0000000710137899 */ /* 0x000fe400080006ff */
[----:B------:R-:W-:Y:S02]  /*4720*/  USHF.L.U32 UR18, UR20, 0x7, URZ ;  /* 0x0000000714127899 */ /* 0x000fe400080006ff */
[----:B---3--:R-:W-:Y:S07]  /*4730*/  UIMAD.WIDE.U32 UR6, UR14, UR8, URZ ;  /* 0x000000080e0672a5 */ /* 0x008fee000f8e00ff */
[----:B------:R-:W-:Y:S01]  /*4740*/  @!UP2 UMOV UR4, UR7 ;  /* 0x000000070004ac82 */ /* 0x000fe20008000000 */
[----:B----4-:R-:W-:Y:S02]  /*4750*/  @!UP2 UISETP.NE.AND UP0, UPT, UR5, 0x1, UPT ;  /* 0x000000010500a88c */ /* 0x010fe4000bf05270 */
[----:B------:R-:W-:Y:S02]  /*4760*/  @!UP2 USHF.R.U32.HI UR4, URZ, UR9, UR4 ;  /* 0x00000009ff04a299 */ /* 0x000fe40008011604 */
[----:B------:R-:W-:Y:S02]  /*4770*/  UIMAD.WIDE.U32 UR6, UR13, UR11, URZ ;  /* 0x0000000b0d0672a5 */ /* 0x000fe4000f8e00ff */
[----:B------:R-:W-:Y:S02]  /*4780*/  @!UP2 USEL UR8, UR14, UR4, !UP0 ;  /* 0x000000040e08a287 */ /* 0x000fe4000c000000 */
[----:B------:R-:W-:Y:S03]  /*4790*/  @!UP2 UISETP.NE.AND UP0, UPT, UR10, 0x1, UPT ;  /* 0x000000010a00a88c */ /* 0x000fe6000bf05270 */
[----:B------:R-:W-:Y:S02]  /*47a0*/  @!UP2 UMOV UR6, UR7 ;  /* 0x000000070006ac82 */ /* 0x000fe40008000000 */
[----:B------:R-:W3:Y:S02]  /*47b0*/  @!UP2 LDCU UR4, c[0x0][0xb20] ;  /* 0x00016400ff04a7ac */ /* 0x000ee40008000800 */
[----:B---3--:R-:W-:Y:S04]  /*47c0*/  @!UP2 USHF.R.U32.HI UR6, URZ, UR4, UR6 ;  /* 0x00000004ff06a299 */ /* 0x008fe80008011606 */
[----:B------:R-:W-:Y:S04]  /*47d0*/  @!UP2 USEL UR6, UR13, UR6, !UP0 ;  /* 0x000000060d06a287 */ /* 0x000fe8000c000000 */
[----:B------:R-:W-:Y:S02]  /*47e0*/  @!UP2 UIADD3 UR4, UPT, UPT, -UR8, UR6, URZ ;  /* 0x000000060804a290 */ /* 0x000fe4000fffe1ff */
[----:B------:R-:W-:Y:S02]  /*47f0*/  @!UP2 UIADD3 UR6, UPT, UPT, UR8, -UR6, URZ ;  /* 0x800000060806a290 */ /* 0x000fe4000fffe0ff */
[----:B------:R-:W-:Y:S02]  /*4800*/  @!UP2 UIMAD UR14, UR4, UR5, UR14 ;  /* 0x00000005040ea2a4 */ /* 0x000fe4000f8e020e */
[----:B------:R-:W-:Y:S01]  /*4810*/  @!UP2 UIMAD UR13, UR6, UR10, UR13 ;  /* 0x0000000a060da2a4 */ /* 0x000fe2000f8e020d */
[----:B------:R-:W-:Y:S11]  /*4820*/  BRA.U UP3, `(.L_x_79) ;  /* 0x0000000103107547 */ /* 0x000ff6000b800000 */
[----:B--2---:R-:W-:Y:S04]  /*4830*/  MOV R0, UR37 ;  /* 0x0000002500007c02 */ /* 0x004fe80008000f00 */
[----:B------:R-:W-:Y:S04]  /*4840*/  SHF.L.U32 R11, R0, 0x1f, RZ ;  /* 0x0000001f000b7819 */ /* 0x000fe800000006ff */
[----:B------:R-:W2:Y:S02]  /*4850*/  SYNCS.PHASECHK.TRANS64.TRYWAIT P2, [UR21+0x88], R11 ;  /* 0x0000880bff0075a7 */ /* 0x000ea40008041115 */
[----:B--2---:R-:W-:Y:S05]  /*4860*/  @!P2 BRA `(.L_x_80) ;  /* 0x00000048009ca947 */ /* 0x004fea0003800000 */
.L_x_79:
[----:B------:R-:W-:Y:S05]  /*4870*/  @!P1 BRA `(.L_x_81) ;  /* 0x0000000000309947 */ /* 0x000fea0003800000 */
[----:B------:R-:W-:Y:S01]  /*4880*/  ISETP.NE.U32.AND P1, PT, R2, RZ, PT ;  /* 0x000000ff0200720c */ /* 0x000fe20003f25070 */
[----:B------:R-:W3:Y:S01]  /*4890*/  LDCU.64 UR4, c[0x0][0x358] ;  /* 0x00006b00ff0477ac */ /* 0x000ee20008000a00 */
[----:B------:R-:W-:Y:S02]  /*48a0*/  IMAD.MOV.U32 R158, RZ, RZ, 0x1 ;  /* 0x00000001ff9e7424 */ /* 0x000fe400078e00ff */
[----:B------:R-:W-:Y:S11]  /*48b0*/  ISETP.NE.AND.EX P1, PT, R3, RZ, PT, P1 ;  /* 0x000000ff0300720c */ /* 0x000ff60003f25310 */
[----:B------:R-:W-:Y:S02]  /*48c0*/  @!UPT UIADD3 URZ, UPT, UPT, URZ, URZ, URZ ;  /* 0x000000fffffff290 */ /* 0x000fe4000fffe0ff */
[----:B--2---:R-:W2:Y:S01]  /*48d0*/  @P1 LDC.64 R10, c[0x0][0x888] ;  /* 0x00022200ff0a1b82 */ /* 0x004ea20000000a00 */
[----:B------:R-:W-:Y:S04]  /*48e0*/  @P1 IMAD R0, R4, UR36, RZ ;  /* 0x0000002404001c24 */ /* 0x000fe8000f8e02ff */
[----:B--2---:R-:W-:Y:S04]  /*48f0*/  @P1 IMAD.WIDE R10, R0, 0x4, R10 ;  /* 0x00000004000a1825 */ /* 0x004fe800078e020a */
[----:B------:R-:W-:Y:S01]  /*4900*/  HFMA2 R0, -RZ, RZ, 0, 5.9604644775390625e-08 ;  /* 0x00000001ff007431 */ /* 0x000fe200000001ff */
[----:B---3-5:R3:W5:Y:S04]  /*4910*/  @P1 LDG.E R73, desc[UR4][R10.64] ;  /* 0x000000040a491981 */ /* 0x028768000c1e1900 */
[----:B------:R-:W-:Y:S01]  /*4920*/  @!P1 PRMT R158, R0, 0x7610, R158 ;  /* 0x00007610009e9816 */ /* 0x000fe2000000009e */
[----:B---3--:R-:W4:Y:S06]  /*4930*/  @!P1 LDC R73, c[0x0][0x880] ;  /* 0x00022000ff499b82 */ /* 0x008f2c0000000800 */
.L_x_81:
[----:B----45:R-:W-:Y:S01]  /*4940*/  @!P0 FSETP.EQ.AND P1, PT, R73, RZ, PT ;  /* 0x000000ff4900820b */ /* 0x030fe20003f22000 */
[----:B------:R-:W-:Y:S01]  /*4950*/  @!UPT UIADD3 URZ, UPT, UPT, URZ, URZ, URZ ;  /* 0x000000fffffff290 */ /* 0x000fe2000fffe0ff */
[----:B------:R-:W-:Y:S11]  /*4960*/  @!P0 BRA `(.L_x_82) ;  /* 0x0000000000188947 */ /* 0x000ff60003800000 */
[----:B------:R-:W-:Y:S02]  /*4970*/  LOP3.LUT P0, RZ, R158, 0xff, RZ, 0xc0, !PT ;  /* 0x000000ff9eff7812 */ /* 0x000fe4000780c0ff */
[----:B------:R-:W-:Y:S04]  /*4980*/  ISETP.NE.U32.AND P1, PT, R2, RZ, PT ;  /* 0x000000ff0200720c */ /* 0x000fe80003f25070 */
[----:B------:R-:W-:Y:S04]  /*4990*/  ISETP.NE.AND.EX P1, PT, R3, RZ, PT, P1 ;  /* 0x000000ff0300720c */ /* 0x000fe80003f25310 */
[----:B------:R-:W-:Y:S03]  /*49a0*/  PLOP3.LUT P1, PT, P1, PT, PT, 0x8, 0x80 ;  /* 0x000000000080781c */ /* 0x000fe60000f2e170 */
[----:B------:R-:W-:Y:S11]  /*49b0*/  @P0 FSETP.EQ.AND P1, PT, R73, RZ, PT ;  /* 0x000000ff4900020b */ /* 0x000ff60003f22000 */
[----:B------:R-:W-:Y:S02]  /*49c0*/  @!UPT UIADD3 URZ, UPT, UPT, URZ, URZ, URZ ;  /* 0x000000fffffff290 */ /* 0x000fe4000fffe0ff */
.L_x_82:
[----:B------:R-:W3:Y:S01]  /*49d0*/  SYNCS.PHASECHK.TRANS64.TRYWAIT P2, [UR21+0x70], R9 ;  /* 0x00007009ff0075a7 */ /* 0x000ee20008041115 */
[----:B------:R-:W-:Y:S04]  /*49e0*/  ELECT P0, URZ, PT ;  /* 0x0000000000ff782f */ /* 0x000fe80003800000 */
[----:B------:R-:W-:Y:S11]  /*49f0*/  PLOP3.LUT P1, PT, P1, P0, PT, 0xf2, 0x2f ;  /* 0x00000000002f781c */ /* 0x000ff60000f21e72 */
[----:B------:R-:W-:Y:S02]  /*4a00*/  @!UPT UIADD3 URZ, UPT, UPT, URZ, URZ, URZ ;  /* 0x000000fffffff290 */ /* 0x000fe4000fffe0ff */
[----:B------:R-:W-:Y:S05]  /*4a10*/  @!P1 IADD3 R8, P0, PT, R16, 0x580, RZ ;  /* 0x0000058010089810 */ /* 0x000fea0007f1e0ff */
[----:B------:R-:W-:Y:S01]  /*4a20*/  @!P1 IMAD.X R6, RZ, RZ, R17, P0 ;  /* 0x000000ffff069224 */ /* 0x000fe200000e0611 */
[----:B---3--:R-:W-:Y:S07]  /*4a30*/  @!P2 BRA `(.L_x_83) ;  /* 0x000000480040a947 */ /* 0x008fee0003800000 */
.L_x_149:
[----:B------:R-:W-:Y:S01]  /*4a40*/  @!P1 R2UR UR5, R8 ;  /* 0x00000000080592ca */ /* 0x000fe200000e0000 */
[----:B------:R-:W-:Y:S01]  /*4a50*/  VOTEU.ALL UP0, P1 ;  /* 0x0000000000ff7886 */ /* 0x000fe20000800000 */
[----:B------:R-:W-:Y:S01]  /*4a60*/  @!P1 R2UR UR4, R6 ;  /* 0x00000000060492ca */ /* 0x000fe200000e0000 */
[----:B--2---:R-:W-:Y:S01]  /*4a70*/  @!P1 IMAD.MOV.U32 R0, RZ, RZ, 0x2000 ;  /* 0x00002000ff009424 */ /* 0x004fe200078e00ff */
[----:B------:R-:W-:Y:S01]  /*4a80*/  UMOV UR8, 0x0 ;  /* 0x0000000000087882 */ /* 0x000fe20000000000 */
[----:B------:R-:W-:Y:S01]  /*4a90*/  UMOV UR9, 0x10000000 ;  /* 0x1000000000097882 */ /* 0x000fe20000000000 */
[----:B------:R-:W-:Y:S01]  /*4aa0*/  @!UP0 UIADD3 UR16, UPT, UPT, UR21, 0x200, URZ ;  /* 0x0000020015108890 */ /* 0x000fe2000fffe0ff */
[----:B------:R-:W-:Y:S01]  /*4ab0*/  VIADD R14, R14, 0x1 ;  /* 0x000000010e0e7836 */ /* 0x000fe20000000000 */
[----:B------:R-:W-:Y:S01]  /*4ac0*/  VOTEU.ALL UP0, P1 ;  /* 0x0000000000ff7886 */ /* 0x000fe20000800000 */
[----:B------:R-:W-:Y:S01]  /*4ad0*/  UMOV UR20, UR36 ;  /* 0x0000002400147c82 */ /* 0x000fe20008000000 */
[----:B------:R-:W-:Y:S03]  /*4ae0*/  UPRMT UR6, UR45, 0x654, UR17 ;  /* 0x000006542d067896 */ /* 0x000fe60008000011 */
[----:B------:R-:W-:Y:S02]  /*4af0*/  IMAD.U32 R10, RZ, RZ, UR5 ;  /* 0x00000005ff0a7e24 */ /* 0x000fe4000f8e00ff */
[----:B------:R-:W-:Y:S03]  /*4b00*/  IMAD.U32 R11, RZ, RZ, UR4 ;  /* 0x00000004ff0b7e24 */ /* 0x000fe6000f8e00ff */
[----:B------:R-:W-:Y:S02]  /*4b10*/  @!P1 R2UR UR4, R10 ;  /* 0x000000000a0492ca */ /* 0x000fe400000e0000 */
[----:B------:R-:W-:Y:S11]  /*4b20*/  @!P1 R2UR UR5, R11 ;  /* 0x000000000b0592ca */ /* 0x000ff600000e0000 */
[----:B------:R-:W-:Y:S02]  /*4b30*/  @!UPT UIADD3 URZ, UPT, UPT, URZ, URZ, URZ ;  /* 0x000000fffffff290 */ /* 0x000fe4000fffe0ff */
[----:B------:R2:W-:Y:S01]  /*4b40*/  @!UP0 UTMALDG.3D [UR16], [UR4], desc[UR8] ;  /* 0x00000810040085b4 */ /* 0x0005e20008011000 */
[----:B------:R2:W-:Y:S01]  /*4b50*/  @!P1 SYNCS.ARRIVE.TRANS64.RED.A0TR RZ, [UR21+0x60], R0 ;  /* 0x00006000ffff99a7 */ /* 0x0005e20008300415 */
[----:B------:R-:W-:Y:S01]  /*4b60*/  SYNCS.ARRIVE.TRANS64.RED.A1T0 RZ, [UR6], RZ ;  /* 0x000000ffffff79a7 */ /* 0x000fe20008100406 */
[----:B------:R-:W3:Y:S02]  /*4b70*/  SYNCS.PHASECHK.TRANS64.TRYWAIT P0, [UR21+0x78], R9 ;  /* 0x00007809ff0075a7 */ /* 0x000ee40008001115 */
[----:B--23--:R-:W-:Y:S05]  /*4b80*/  @!P0 BRA `(.L_x_84) ;  /* 0x0000004800048947 */ /* 0x00cfea0003800000 */
.L_x_151:
[----:B------:R-:W-:Y:S01]  /*4b90*/  @!P1 IADD3 R6, P0, PT, R16, 0x580, RZ ;  /* 0x0000058010069810 */ /* 0x000fe20007f1e0ff */
[----:B------:R-:W-:Y:S01]  /*4ba0*/  VOTEU.ALL UP0, P1 ;  /* 0x0000000000ff7886 */ /* 0x000fe20000800000 */
[----:B------:R-:W-:Y:S01]  /*4bb0*/  UMOV UR6, 0x0 ;  /* 0x0000000000067882 */ /* 0x000fe20000000000 */
[----:B------:R-:W-:Y:S01]  /*4bc0*/  UMOV UR7, 0x10000000 ;  /* 0x1000000000077882 */ /* 0x000fe20000000000 */
[----:B------:R-:W-:Y:S01]  /*4bd0*/  @!P1 R2UR UR5, R6 ;  /* 0x00000000060592ca */ /* 0x000fe200000e0000 */
[----:B--2---:R-:W-:Y:S01]  /*4be0*/  @!P1 IMAD.X R0, RZ, RZ, R17, P0 ;  /* 0x000000ffff009224 */ /* 0x004fe200000e0611 */
[----:B------:R-:W-:Y:S01]  /*4bf0*/  @!UP0 UIADD3 UR10, UPT, UPT, UR18, 0x40, URZ ;  /* 0x00000040120a8890 */ /* 0x000fe2000fffe0ff */
[----:B------:R-:W-:Y:S01]  /*4c00*/  R2UR UR16, R160 ;  /* 0x00000000a01072ca */ /* 0x000fe200000e0000 */
[----:B------:R-:W-:Y:S01]  /*4c10*/  @!UP0 UIADD3 UR8, UPT, UPT, UR21, 0x2200, URZ ;  /* 0x0000220015088890 */ /* 0x000fe2000fffe0ff */
[----:B------:R-:W-:Y:S01]  /*4c20*/  ISETP.NE.AND P0, PT, R14, 0x2, PT ;  /* 0x000000020e00780c */ /* 0x000fe20003f05270 */
[----:B------:R-:W-:Y:S01]  /*4c30*/  @!UP0 UIADD3 UR9, UPT, UPT, UR21, 0x68, URZ ;  /* 0x0000006815098890 */ /* 0x000fe2000fffe0ff */
[----:B------:R-:W-:Y:S01]  /*4c40*/  @!P1 R2UR UR4, R0 ;  /* 0x00000000000492ca */ /* 0x000fe200000e0000 */
[----:B------:R-:W-:Y:S01]  /*4c50*/  VOTEU.ALL UP0, P1 ;  /* 0x0000000000ff7886 */ /* 0x000fe20000800000 */
[----:B------:R-:W-:Y:S01]  /*4c60*/  UMOV UR11, UR19 ;  /* 0x00000013000b7c82 */ /* 0x000fe20008000000 */
[----:B------:R-:W-:Y:S01]  /*4c70*/  UMOV UR12, UR36 ;  /* 0x00000024000c7c82 */ /* 0x000fe20008000000 */
[----:B------:R-:W-:Y:S01]  /*4c80*/  SEL R0, RZ, 0x1, P0 ;  /* 0x00000001ff007807 */ /* 0x000fe20000000000 */
[----:B------:R-:W-:Y:S01]  /*4c90*/  UIADD3 UR20, UPT, UPT, UR13, UR63, URZ ;  /* 0x0000003f0d147290 */ /* 0x000fe2000fffe0ff */
[----:B------:R-:W-:Y:S01]  /*4ca0*/  IMAD.U32 R8, RZ, RZ, UR5 ;  /* 0x00000005ff087e24 */ /* 0x000fe2000f8e00ff */
[----:B------:R-:W-:Y:S01]  /*4cb0*/  LOP3.LUT R15, R15, 0x1, RZ, 0x3c, !PT ;  /* 0x000000010f0f7812 */ /* 0x000fe200078e3cff */
[----:B------:R-:W-:Y:S01]  /*4cc0*/  UPLOP3.LUT UP3, UPT, UPT, UPT, UPT, 0x80, 0x8 ;  /* 0x000000000008789c */ /* 0x000fe20003f6f070 */
[----:B------:R-:W-:Y:S01]  /*4cd0*/  LOP3.LUT R13, R13, R0, RZ, 0x3c, !PT ;  /* 0x000000000d0d7212 */ /* 0x000fe200078e3cff */
[----:B------:R-:W-:Y:S01]  /*4ce0*/  UIADD3 UR16, UPT, UPT, UR14, UR16, URZ ;  /* 0x000000100e107290 */ /* 0x000fe2000fffe0ff */
[----:B------:R-:W-:Y:S01]  /*4cf0*/  SEL R14, R14, RZ, P0 ;  /* 0x000000ff0e0e7207 */ /* 0x000fe20000000000 */
[----:B------:R-:W-:Y:S01]  /*4d00*/  UMOV UR36, UR26 ;  /* 0x0000001a00247c82 */ /* 0x000fe20008000000 */
[----:B------:R-:W-:Y:S01]  /*4d10*/  IMAD.U32 R9, RZ, RZ, UR4 ;  /* 0x00000004ff097e24 */ /* 0x000fe2000f8e00ff */
[----:B------:R-:W-:Y:S04]  /*4d20*/  @!P1 R2UR UR4, R8 ;  /* 0x00000000080492ca */ /* 0x000fe800000e0000 */
[----:B------:R-:W-:Y:S11]  /*4d30*/  @!P1 R2UR UR5, R9 ;  /* 0x00000000090592ca */ /* 0x000ff600000e0000 */
[----:B------:R-:W-:Y:S02]  /*4d40*/  @!UPT UIADD3 URZ, UPT, UPT, URZ, URZ, URZ ;  /* 0x000000fffffff290 */ /* 0x000fe4000fffe0ff */
[----:B------:R2:W-:Y:S01]  /*4d50*/  @!UP0 UTMALDG.3D [UR8], [UR4], desc[UR6] ;  /* 0x00000608040085b4 */ /* 0x0005e20008011000 */
[----:B------:R2:W-:Y:S01]  /*4d60*/  @!P1 SYNCS.ARRIVE.TRANS64.RED.A0TR RZ, [UR21+0x68], R7 ;  /* 0x00006807ffff99a7 */ /* 0x0005e20008300415 */
[----:B------:R-:W-:Y:S01]  /*4d70*/  SYNCS.ARRIVE.TRANS64.RED.A1T0 RZ, [UR33], RZ ;  /* 0x000000ffffff79a7 */ /* 0x000fe20008100421 */
[----:B------:R-:W-:Y:S05]  /*4d80*/  BRA.U UP1, `(.L_x_85) ;  /* 0xfffffff501247547 */ /* 0x000fea000b83ffff */
[----:B------:R-:W-:-:S04]  /*4d90*/  SHF.L.U32 R3, R15, 0x1f, RZ ;  /* 0x0000001f0f037819 */ /* 0x000fc800000006ff */
[----:B------:R-:W3:Y:S02]  /*4da0*/  SYNCS.PHASECHK.TRANS64.TRYWAIT P0, [UR21+0x70], R3 ;  /* 0x00007003ff0075a7 */ /* 0x000ee40008001115 */
[----:B---3--:R-:W-:Y:S05]  /*4db0*/  @!P0 BRA `(.L_x_86) ;  /* 0x0000004400908947 */ /* 0x008fea0003800000 */
.L_x_153:
[----:B---3--:R-:W-:-:S07]  /*4dc0*/  MOV R0, UR21 ;  /* 0x0000001500007c02 */ /* 0x008fce0008000f00 */
.L_x_87:
[----:B---3--:R-:W-:-:S04]  /*4dd0*/  SHF.L.U32 R3, R15, 0x1f, RZ ;  /* 0x0000001f0f037819 */ /* 0x008fc800000006ff */
[----:B------:R3:W4:Y:S03]  /*4de0*/  SYNCS.PHASECHK.TRANS64.TRYWAIT P0, [R0+URZ+0x78], R3 ;  /* 0x00007803000075a7 */ /* 0x00072600080011ff */
[----:B----4-:R-:W-:Y:S05]  /*4df0*/  @!P0 NANOSLEEP.SYNCS 0x989680 ;  /* 0x009896800000895d */ /* 0x010fea0003900000 */
[----:B------:R-:W4:Y:S02]  /*4e00*/  @!P0 SYNCS.PHASECHK.TRANS64 P0, [R0+URZ+0x78], R3 ;  /* 0x00007803000085a7 */ /* 0x000f2400080010ff */
[----:B-12-4-:R-:W-:Y:S05]  /*4e10*/  @P0 EXIT ;  /* 0x000000000000094d */ /* 0x016fea0003800000 */
[----:B------:R-:W-:Y:S05]  /*4e20*/  BRA `(.L_x_87) ;  /* 0xfffffffc00e87947 */ /* 0x000fea000383ffff */
.L_x_76:
[----:B------:R-:W-:-:S06]  /*4e30*/  UISETP.GE.AND UP0, UPT, UR17, 0x4, UPT ;  /* 0x000000041100788c */ /* 0x000fcc000bf06270 */
[----:B------:R-:W-:-:S13]  /*4e40*/  PLOP3.LUT P0, PT, PT, PT, UP0, 0x80, 0x8 ;  /* 0x000000000008781c */ /* 0x000fda0003f0f008 */
[----:B------:R-:W-:Y:S05]  /*4e50*/  @!P0 EXIT ;  /* 0x000000000000894d */ /* 0x000fea0003800000 */
[----:B------:R-:W-:Y:S01]  /*4e60*/  BAR.SYNC.DEFER_BLOCKING 0x6, 0xa0 ;  /* 0x0182800000007b1d */ /* 0x000fe20000010000 */
[C---:B------:R-:W-:Y:S01]  /*4e70*/  IMAD.SHL.U32 R4, R170.reuse, 0x40, RZ ;  /* 0x00000040aa047824 */ /* 0x040fe200078e00ff */
[C---:B------:R-:W-:Y:S01]  /*4e80*/  LOP3.LUT R178, R170.reuse, 0x60, RZ, 0xc0, !PT ;  /* 0x00000060aab27812 */ /* 0x040fe200078ec0ff */
[C---:B------:R-:W-:Y:S01]  /*4e90*/  IMAD.SHL.U32 R137, R170.reuse, 0x8, RZ ;  /* 0x00000008aa897824 */ /* 0x040fe200078e00ff */
[C---:B------:R-:W-:Y:S01]  /*4ea0*/  LOP3.LUT R176, R170.reuse, 0x2, RZ, 0xc0, !PT ;  /* 0x00000002aab07812 */ /* 0x040fe200078ec0ff */
[----:B------:R-:W-:Y:S01]  /*4eb0*/  IMAD.U32 R69, R170, 0x10000, RZ ;  /* 0x00010000aa457824 */ /* 0x000fe200078e00ff */
[----:B------:R-:W-:Y:S02]  /*4ec0*/  UMOV UR44, 0x400 ;  /* 0x00000400002c7882 */ /* 0x000fe40000000000 */
[----:B------:R-:W1:Y:S01]  /*4ed0*/  LDC.64 R156, c[0x0][0x8b0] ;  /* 0x00022c00ff9c7b82 */ /* 0x000e620000000a00 */
[----:B------:R-:W-:Y:S01]  /*4ee0*/  ULEA UR44, UR45, UR44, 0x18 ;  /* 0x0000002c2d2c7291 */ /* 0x000fe2000f8ec0ff */
[----:B------:R-:W-:Y:S01]  /*4ef0*/  LOP3.LUT R6, R4, 0x180, RZ, 0xc0, !PT ;  /* 0x0000018004067812 */ /* 0x000fe200078ec0ff */
[----:B------:R-:W-:Y:S01]  /*4f00*/  HFMA2 R68, -RZ, RZ, 0, 0 ;  /* 0x00000000ff447431 */ /* 0x000fe200000001ff */
[----:B------:R-:W-:Y:S01]  /*4f10*/  LOP3.LUT R69, R69, 0x600000, RZ, 0xc0, !PT ;  /* 0x0060000045457812 */ /* 0x000fe200078ec0ff */
[----:B------:R-:W-:Y:S01]  /*4f20*/  UIADD3 UR4, UPT, UPT, UR44, 0x4200, URZ ;  /* 0x000042002c047890 */ /* 0x000fe2000fffe0ff */
[----:B------:R-:W-:Y:S01]  /*4f30*/  LOP3.LUT R137, R6, 0x30, R137, 0xf8, !PT ;  /* 0x0000003006897812 */ /* 0x000fe200078ef889 */
[----:B------:R-:W-:Y:S01]  /*4f40*/  IMAD.MOV.U32 R168, RZ, RZ, RZ ;  /* 0x000000ffffa87224 */ /* 0x000fe200078e00ff */
[----:B------:R-:W2:Y:S01]  /*4f50*/  LDC.64 R138, c[0x0][0x8a8] ;  /* 0x00022a00ff8a7b82 */ /* 0x000ea20000000a00 */
[----:B------:R-:W-:Y:S01]  /*4f60*/  LOP3.LUT R170, R170, 0x4, RZ, 0xc0, !PT ;  /* 0x00000004aaaa7812 */ /* 0x000fe200078ec0ff */
[----:B------:R-:W-:Y:S01]  /*4f70*/  IMAD.MOV.U32 R162, RZ, RZ, RZ ;  /* 0x000000ffffa27224 */ /* 0x000fe200078e00ff */
[----:B------:R-:W-:-:S02]  /*4f80*/  LOP3.LUT R137, R137, 0x1e40, R4, 0xf8, !PT ;  /* 0x00001e4089897812 */ /* 0x000fc400078ef804 */
[----:B------:R-:W-:Y:S01]  /*4f90*/  CS2R R166, SRZ ;  /* 0x0000000000a67805 */ /* 0x000fe2000001ff00 */
[----:B------:R-:W-:Y:S01]  /*4fa0*/  IMAD.MOV.U32 R165, RZ, RZ, RZ ;  /* 0x000000ffffa57224 */ /* 0x000fe200078e00ff */
[----:B------:R-:W-:Y:S01]  /*4fb0*/  IADD3 R169, PT, PT, -R170, 0x2, RZ ;  /* 0x00000002aaa97810 */ /* 0x000fe20007ffe1ff */
[----:B------:R-:W-:Y:S01]  /*4fc0*/  IMAD.MOV R164, RZ, RZ, -R176 ;  /* 0x000000ffffa47224 */ /* 0x000fe200078e0ab0 */
[----:B------:R-:W-:Y:S01]  /*4fd0*/  IADD3 R171, PT, PT, R137, UR44, RZ ;  /* 0x0000002c89ab7c10 */ /* 0x000fe2000fffe0ff */
[----:B------:R-:W3:Y:S01]  /*4fe0*/  LDS R0, [UR44+0x140] ;  /* 0x0001402cff007984 */ /* 0x000ee20008000800 */
[----:B------:R-:W-:Y:S01]  /*4ff0*/  IMAD.MOV R163, RZ, RZ, -R170 ;  /* 0x000000ffffa37224 */ /* 0x000fe200078e0aaa */
[----:B------:R-:W-:Y:S01]  /*5000*/  MOV R177, UR4 ;  /* 0x0000000400b17c02 */ /* 0x000fe20008000f00 */
[----:B------:R-:W4:Y:S01]  /*5010*/  LDCU UR58, c[0x0][0x370] ;  /* 0x00006e00ff3a77ac */ /* 0x000f220008000800 */
[----:B------:R-:W-:Y:S01]  /*5020*/  VIADD R171, R171, 0x200 ;  /* 0x00000200abab7836 */ /* 0x000fe20000000000 */
[----:B------:R-:W1:Y:S01]  /*5030*/  LDCU UR43, c[0x0][0xb0c] ;  /* 0x00016180ff2b77ac */ /* 0x000e620008000800 */
[----:B------:R-:W1:Y:S01]  /*5040*/  LDCU UR39, c[0x0][0xb30] ;  /* 0x00016600ff2777ac */ /* 0x000e620008000800 */
[----:B------:R-:W1:Y:S01]  /*5050*/  LDCU.64 UR56, c[0x0][0x888] ;  /* 0x00011100ff3877ac */ /* 0x000e620008000a00 */
[----:B------:R-:W1:Y:S01]  /*5060*/  LDCU.64 UR40, c[0x0][0xb28] ;  /* 0x00016500ff2877ac */ /* 0x000e620008000a00 */
[----:B------:R-:W1:Y:S01]  /*5070*/  LDCU.64 UR60, c[0x0][0x890] ;  /* 0x00011200ff3c77ac */ /* 0x000e620008000a00 */
[----:B------:R-:W1:Y:S01]  /*5080*/  LDCU.128 UR52, c[0x0][0xb10] ;  /* 0x00016200ff3477ac */ /* 0x000e620008000c00 */
[----:B------:R-:W1:Y:S01]  /*5090*/  LDCU UR47, c[0x0][0x374] ;  /* 0x00006e80ff2f77ac */ /* 0x000e620008000800 */
[----:B------:R-:W-:Y:S01]  /*50a0*/  UIADD3 UR62, UPT, UPT, UR44, 0x200, URZ ;  /* 0x000002002c3e7890 */ /* 0x000fe2000fffe0ff */
[----:B-1234-:R-:W-:-:S11]  /*50b0*/  IMAD.IADD R69, R0, 0x1, R69 ;  /* 0x0000000100457824 */ /* 0x01efd600078e0245 */
.L_x_114:
[C---:B------:R-:W-:Y:S02]  /*50c0*/  LEA R3, R162.reuse, UR44, 0x3 ;  /* 0x0000002ca2037c11 */ /* 0x040fe4000f8e18ff */
[----:B------:R-:W-:Y:S02]  /*50d0*/  SHF.L.U32 R0, R167, 0x1f, RZ ;  /* 0x0000001fa7007819 */ /* 0x000fe400000006ff */
[----:B-1----:R-:W-:Y:S02]  /*50e0*/  LEA R5, R162, UR44, 0x4 ;  /* 0x0000002ca2057c11 */ /* 0x002fe4000f8e20ff */
[----:B------:R-:W1:Y:S02]  /*50f0*/  SYNCS.PHASECHK.TRANS64.TRYWAIT P0, [R3+URZ+0x90], R0 ;  /* 0x00009000030075a7 */ /* 0x000e6400080011ff */
[----:B-1----:R-:W-:Y:S05]  /*5100*/  @!P0 BRA `(.L_x_88) ;  /* 0x0000004000d48947 */ /* 0x002fea0003800000 */
.L_x_154:
        /* <DEDUP_REMOVED lines=11> */
[----:B------:R-:W-:Y:S01]  /*51c0*/  PLOP3.LUT P0, PT, PT, PT, UP1, 0x80, 0x8 ;  /* 0x000000000008781c */ /* 0x000fe20003f0f018 */
[----:B------:R-:W-:Y:S11]  /*51d0*/  UP2UR UR46, UPR, URZ, 0x2 ;  /* 0x00000002ff2e7883 */ /* 0x000ff60008000000 */
[----:B------:R-:W-:Y:S01]  /*51e0*/  @!UPT UIADD3 URZ, UPT, UPT, URZ, URZ, URZ ;  /* 0x000000fffffff290 */ /* 0x000fe2000fffe0ff */
[----:B-1----:R-:W-:Y:S02]  /*51f0*/  @P0 SHF.R.U32.HI R0, RZ, 0x10, R5 ;  /* 0x00000010ff000819 */ /* 0x002fe40000011605 */
        /* <DEDUP_REMOVED lines=12> */
[----:B------:R-:W2:Y:S01]  /*52c0*/  LDCU UR12, c[0x0][0xb20] ;  /* 0x00016400ff0c77ac */ /* 0x000ea20008000800 */
[----:B------:R-:W-:Y:S02]  /*52d0*/  UIMAD.WIDE.U32 UR4, UR47, UR55, URZ ;  /* 0x000000372f0472a5 */ /* 0x000fe4000f8e00ff */
[----:B------:R-:W-:Y:S02]  /*52e0*/  UIMAD.WIDE.U32 UR6, UR58, UR52, URZ ;  /* 0x000000343a0672a5 */ /* 0x000fe4000f8e00ff */
[----:B------:R-:W-:Y:S02]  /*52f0*/  UISETP.NE.AND UP0, UPT, UR54, 0x1, UPT ;  /* 0x000000013600788c */ /* 0x000fe4000bf05270 */
[----:B------:R-:W-:Y:S02]  /*5300*/  UIMAD.WIDE.U32 UR8, UR37, UR55, URZ ;  /* 0x00000037250872a5 */ /* 0x000fe4000f8e00ff */
[----:B------:R-:W-:Y:S02]  /*5310*/  UIMAD.WIDE.U32 UR10, UR38, UR52, URZ ;  /* 0x00000034260a72a5 */ /* 0x000fe4000f8e00ff */
[----:B------:R-:W-:Y:S02]  /*5320*/  UISETP.NE.AND UP1, UPT, UR43, 0x1, UPT ;  /* 0x000000012b00788c */ /* 0x000fe4000bf25270 */
[----:B------:R-:W-:Y:S01]  /*5330*/  UISETP.NE.AND UP2, UPT, UR42, 0x1, UPT ;  /* 0x000000012a00788c */ /* 0x000fe2000bf45270 */
[----:B------:R-:W-:Y:S02]  /*5340*/  UMOV UR4, UR5 ;  /* 0x0000000500047c82 */ /* 0x000fe40008000000 */
[----:B--2---:R-:W-:Y:S03]  /*5350*/  USHF.R.U32.HI UR5, URZ, UR12, UR4 ;  /* 0x0000000cff057299 */ /* 0x004fe60008011604 */
[----:B------:R-:W-:Y:S02]  /*5360*/  UMOV UR4, UR7 ;  /* 0x0000000700047c82 */ /* 0x000fe40008000000 */
[----:B------:R-:W-:Y:S02]  /*5370*/  USHF.R.U32.HI UR7, URZ, UR53, UR4 ;  /* 0x00000035ff077299 */ /* 0x000fe40008011604 */
[----:B------:R-:W-:Y:S02]  /*5380*/  USEL UR4, UR47, UR5, !UP0 ;  /* 0x000000052f047287 */ /* 0x000fe4000c000000 */
[----:B------:R-:W-:Y:S01]  /*5390*/  USEL UR7, UR58, UR7, !UP1 ;  /* 0x000000073a077287 */ /* 0x000fe2000c800000 */
[----:B------:R-:W-:Y:S01]  /*53a0*/  UMOV UR5, UR9 ;  /* 0x0000000900057c82 */ /* 0x000fe20008000000 */
[----:B------:R-:W-:Y:S02]  /*53b0*/  UIMAD.WIDE.U32 UR8, UR4, UR40, URZ ;  /* 0x00000028040872a5 */ /* 0x000fe4000f8e00ff */
[----:B------:R-:W-:Y:S03]  /*53c0*/  USHF.R.U32.HI UR6, URZ, UR12, UR5 ;  /* 0x0000000cff067299 */ /* 0x000fe60008011605 */
[----:B------:R-:W-:Y:S01]  /*53d0*/  UMOV UR5, UR11 ;  /* 0x0000000b00057c82 */ /* 0x000fe20008000000 */
[----:B------:R-:W-:Y:S02]  /*53e0*/  UIMAD.WIDE.U32 UR10, UR7, UR40, URZ ;  /* 0x00000028070a72a5 */ /* 0x000fe4000f8e00ff */
[----:B------:R-:W-:Y:S02]  /*53f0*/  USHF.R.U32.HI UR12, URZ, UR53, UR5 ;  /* 0x00000035ff0c7299 */ /* 0x000fe40008011605 */
[----:B------:R-:W-:Y:S01]  /*5400*/  USEL UR6, UR37, UR6, !UP0 ;  /* 0x0000000625067287 */ /* 0x000fe2000c000000 */
[----:B------:R-:W-:Y:S02]  /*5410*/  UMOV UR5, UR9 ;  /* 0x0000000900057c82 */ /* 0x000fe40008000000 */
[----:B------:R-:W-:Y:S01]  /*5420*/  UMOV UR10, UR11 ;  /* 0x0000000b000a7c82 */ /* 0x000fe20008000000 */
[----:B------:R-:W-:Y:S02]  /*5430*/  @UP2 USHF.R.U32.HI UR4, URZ, UR41, UR5 ;  /* 0x00000029ff042299 */ /* 0x000fe40008011605 */
[----:B------:R-:W-:Y:S02]  /*5440*/  @UP2 USHF.R.U32.HI UR7, URZ, UR41, UR10 ;  /* 0x00000029ff072299 */ /* 0x000fe4000801160a */
[----:B------:R-:W-:Y:S02]  /*5450*/  UIMAD UR4, UR42, UR4, URZ ;  /* 0x000000042a0472a4 */ /* 0x000fe4000f8e02ff */
[----:B------:R-:W-:Y:S02]  /*5460*/  UIMAD.WIDE.U32 UR10, UR6, UR40, URZ ;  /* 0x00000028060a72a5 */ /* 0x000fe4000f8e00ff */
[----:B------:R-:W-:Y:S02]  /*5470*/  USEL UR5, UR38, UR12, !UP1 ;  /* 0x0000000c26057287 */ /* 0x000fe4000c800000 */
[----:B------:R-:W-:Y:S02]  /*5480*/  UIMAD UR8, UR42, UR7, URZ ;  /* 0x000000072a0872a4 */ /* 0x000fe4000f8e02ff */
[----:B------:R-:W-:Y:S03]  /*5490*/  UISETP.GE.AND UP0, UPT, UR6, UR4, UPT ;  /* 0x000000040600728c */ /* 0x000fe6000bf06270 */
[----:B------:R-:W-:Y:S01]  /*54a0*/  UMOV UR4, UR11 ;  /* 0x0000000b00047c82 */ /* 0x000fe20008000000 */
[----:B------:R-:W-:Y:S02]  /*54b0*/  UISETP.GE.OR UP0, UPT, UR5, UR8, UP0 ;  /* 0x000000080500728c */ /* 0x000fe40008706670 */
[----:B------:R-:W-:Y:S02]  /*54c0*/  USHF.R.U32.HI UR4, URZ, UR41, UR4 ;  /* 0x00000029ff047299 */ /* 0x000fe40008011604 */
[----:B------:R-:W-:Y:S02]  /*54d0*/  UIMAD.WIDE.U32 UR8, UR5, UR40, URZ ;  /* 0x00000028050872a5 */ /* 0x000fe4000f8e00ff */
[----:B------:R-:W-:Y:S02]  /*54e0*/  USEL UR11, UR6, UR4, !UP2 ;  /* 0x00000004060b7287 */ /* 0x000fe4000d000000 */
[----:B------:R-:W-:Y:S02]  /*54f0*/  UIADD3 UR8, UPT, UPT, -UR5, URZ, URZ ;  /* 0x000000ff05087290 */ /* 0x000fe4000fffe1ff */
[----:B------:R-:W-:Y:S01]  /*5500*/  UIADD3 UR10, UPT, UPT, -UR11, URZ, URZ ;  /* 0x000000ff0b0a7290 */ /* 0x000fe2000fffe1ff */
[----:B------:R-:W-:Y:S01]  /*5510*/  @!UP0 UMOV UR4, UR9 ;  /* 0x0000000900048c82 */ /* 0x000fe20008000000 */
[----:B------:R-:W-:Y:S02]  /*5520*/  UIADD3 UR9, UPT, UPT, -UR6, URZ, URZ ;  /* 0x000000ff06097290 */ /* 0x000fe4000fffe1ff */
[----:B------:R-:W-:Y:S02]  /*5530*/  @!UP0 USHF.R.U32.HI UR4, URZ, UR41, UR4 ;  /* 0x00000029ff048299 */ /* 0x000fe40008011604 */
[----:B------:R-:W-:Y:S02]  /*5540*/  UIMAD UR10, UR42, UR10, UR6 ;  /* 0x0000000a2a0a72a4 */ /* 0x000fe4000f8e0206 */
[----:B------:R-:W-:Y:S04]  /*5550*/  @!UP0 USEL UR4, UR5, UR4, !UP2 ;  /* 0x0000000405048287 */ /* 0x000fe8000d000000 */
[----:B------:R-:W-:Y:S02]  /*5560*/  @!UP0 UIMAD UR10, UR7, UR10, UR4 ;  /* 0x0000000a070a82a4 */ /* 0x000fe4000f8e0204 */
[----:B------:R-:W-:Y:S02]  /*5570*/  @!UP0 UIADD3 UR11, UPT, UPT, UR11, -UR4, URZ ;  /* 0x800000040b0b8290 */ /* 0x000fe4000fffe0ff */
[----:B------:R-:W-:Y:S02]  /*5580*/  UIMAD UR7, UR43, UR8, UR38 ;  /* 0x000000082b0772a4 */ /* 0x000fe4000f8e0226 */
[----:B------:R-:W-:Y:S02]  /*5590*/  @!UP0 UIMAD UR6, UR11, UR42, UR5 ;  /* 0x0000002a0b0682a4 */ /* 0x000fe4000f8e0205 */
[----:B------:R-:W-:Y:S01]  /*55a0*/  UIMAD UR4, UR54, UR9, UR37 ;  /* 0x00000009360472a4 */ /* 0x000fe2000f8e0225 */
[----:B------:R-:W-:Y:S02]  /*55b0*/  @!UP0 UMOV UR5, UR10 ;  /* 0x0000000a00058c82 */ /* 0x000fe40008000000 */
[----:B------:R-:W-:Y:S02]  /*55c0*/  UIMAD UR38, UR5, UR43, UR7 ;  /* 0x0000002b052672a4 */ /* 0x000fe4000f8e0207 */
[----:B------:R-:W-:Y:S11]  /*55d0*/  UIMAD UR37, UR6, UR54, UR4 ;  /* 0x00000036062572a4 */ /* 0x000ff6000f8e0204 */
[----:B------:R-:W-:Y:S01]  /*55e0*/  @!UPT UIADD3 URZ, UPT, UPT, URZ, URZ, URZ ;  /* 0x000000fffffff290 */ /* 0x000fe2000fffe0ff */
.L_x_89:
[----:B------:R-:W-:Y:S01]  /*55f0*/  UISETP.NE.AND UP0, UPT, UR39, 0x1, UPT ;  /* 0x000000012700788c */ /* 0x000fe2000bf05270 */
[----:B------:R-:W-:Y:S01]  /*5600*/  IADD3 R162, PT, PT, R162, 0x1, RZ ;  /* 0x00000001a2a27810 */ /* 0x000fe20007ffe0ff */
[----:B------:R-:W-:Y:S02]  /*5610*/  USHF.L.U32 UR50, UR16, 0x7, URZ ;  /* 0x0000000710327899 */ /* 0x000fe400080006ff */
[----:B------:R-:W-:Y:S07]  /*5620*/  USHF.L.U32 UR49, UR20, 0x7, URZ ;  /* 0x0000000714317899 */ /* 0x000fee00080006ff */
[----:B------:R-:W2:Y:S01]  /*5630*/  @!UP0 LDCU.128 UR12, c[0x0][0xb10] ;  /* 0x00016200ff0c87ac */ /* 0x000ea20008000c00 */
[----:B------:R-:W3:Y:S01]  /*5640*/  @!UP0 LDCU UR5, c[0x0][0xb0c] ;  /* 0x00016180ff0587ac */ /* 0x000ee20008000800 */
[----:B------:R-:W4:Y:S01]  /*5650*/  @!UP0 LDCU UR10, c[0x0][0xb20] ;  /* 0x00016400ff0a87ac */ /* 0x000f220008000800 */
[----:B--2---:R-:W-:Y:S02]  /*5660*/  UIMAD.WIDE.U32 UR8, UR38, UR12, URZ ;  /* 0x0000000c260872a5 */ /* 0x004fe4000f8e00ff */
[----:B------:R-:W-:Y:S02]  /*5670*/  UIMAD.WIDE.U32 UR6, UR37, UR15, URZ ;  /* 0x0000000f250672a5 */ /* 0x000fe4000f8e00ff */
[----:B------:R-:W-:Y:S03]  /*5680*/  @!UP0 UISETP.NE.AND UP1, UPT, UR14, 0x1, UPT ;  /* 0x000000010e00888c */ /* 0x000fe6000bf25270 */
[----:B------:R-:W-:Y:S01]  /*5690*/  @!UP0 UMOV UR4, UR9 ;  /* 0x0000000900048c82 */ /* 0x000fe20008000000 */
[----:B---3--:R-:W-:Y:S02]  /*56a0*/  @!UP0 UISETP.NE.AND UP2, UPT, UR5, 0x1, UPT ;  /* 0x000000010500888c */ /* 0x008fe4000bf45270 */
[----:B------:R-:W-:Y:S01]  /*56b0*/  @!UP0 USHF.R.U32.HI UR4, URZ, UR13, UR4 ;  /* 0x0000000dff048299 */ /* 0x000fe20008011604 */
[----:B------:R-:W-:Y:S02]  /*56c0*/  @!UP0 UMOV UR6, UR7 ;  /* 0x0000000700068c82 */ /* 0x000fe40008000000 */
[----:B----4-:R-:W-:Y:S02]  /*56d0*/  @!UP0 USHF.R.U32.HI UR6, URZ, UR10, UR6 ;  /* 0x0000000aff068299 */ /* 0x010fe40008011606 */
[----:B------:R-:W-:Y:S02]  /*56e0*/  @!UP0 USEL UR7, UR38, UR4, !UP2 ;  /* 0x0000000426078287 */ /* 0x000fe4000d000000 */
[----:B------:R-:W-:Y:S04]  /*56f0*/  @!UP0 USEL UR6, UR37, UR6, !UP1 ;  /* 0x0000000625068287 */ /* 0x000fe8000c800000 */
[----:B------:R-:W-:Y:S02]  /*5700*/  @!UP0 UIADD3 UR4, UPT, UPT, -UR7, UR6, URZ ;  /* 0x0000000607048290 */ /* 0x000fe4000fffe1ff */
[----:B------:R-:W-:Y:S02]  /*5710*/  @!UP0 UIADD3 UR6, UPT, UPT, UR7, -UR6, URZ ;  /* 0x8000000607068290 */ /* 0x000fe4000fffe0ff */
[----:B------:R-:W-:Y:S02]  /*5720*/  @!UP0 UIMAD UR38, UR4, UR5, UR38 ;  /* 0x00000005042682a4 */ /* 0x000fe4000f8e0226 */
[----:B------:R-:W-:Y:S02]  /*5730*/  @!UP0 UIMAD UR37, UR6, UR14, UR37 ;  /* 0x0000000e062582a4 */ /* 0x000fe4000f8e0225 */
[----:B------:R-:W-:Y:S09]  /*5740*/  ULOP3.LUT UP0, URZ, UR62, 0x1b0, URZ, 0xc0, !UPT ;  /* 0x000001b03eff7892 */ /* 0x000ff2000f80c0ff */
[----:B------:R-:W-:Y:S05]  /*5750*/  BRA.U !UP0, `(.L_x_90) ;  /* 0x0000000108407547 */ /* 0x000fea000b800000 */
[----:B------:R-:W2:Y:S01]  /*5760*/  LDCU.64 UR8, c[0x4][0x80] ;  /* 0x01001000ff0877ac */ /* 0x000ea20008000a00 */
[----:B------:R-:W-:Y:S01]  /*5770*/  MOV R3, 0x0 ;  /* 0x0000000000037802 */ /* 0x000fe20000000f00 */
[----:B------:R-:W-:Y:S02]  /*5780*/  HFMA2 R12, -RZ, RZ, 0, 5.9604644775390625e-08 ;  /* 0x00000001ff0c7431 */ /* 0x000fe400000001ff */
[----:B------:R-:W-:Y:S02]  /*5790*/  IMAD.MOV.U32 R8, RZ, RZ, 0x70 ;  /* 0x00000070ff087424 */ /* 0x000fe400078e00ff */
[----:B------:R-:W-:Y:S01]  /*57a0*/  IMAD.MOV.U32 R13, RZ, RZ, RZ ;  /* 0x000000ffff0d7224 */ /* 0x000fe200078e00ff */
[----:B------:R-:W3:Y:S01]  /*57b0*/  LDCU.64 UR6, c[0x4][0x88] ;  /* 0x01001100ff0677ac */ /* 0x000ee20008000a00 */
[----:B------:R-:W4:Y:S01]  /*57c0*/  LDC.64 R2, c[0x4][R3] ;  /* 0x0100000003027b82 */ /* 0x000f220000000a00 */
[----:B------:R-:W1:Y:S01]  /*57d0*/  LDCU.64 UR4, c[0x4][0x8] ;  /* 0x01000100ff0477ac */ /* 0x000e620008000a00 */
[----:B--2---:R-:W-:Y:S01]  /*57e0*/  MOV R5, UR9 ;  /* 0x0000000900057c02 */ /* 0x004fe20008000f00 */
[----:B------:R-:W-:Y:S01]  /*57f0*/  IMAD.U32 R4, RZ, RZ, UR8 ;  /* 0x00000008ff047e24 */ /* 0x000fe2000f8e00ff */
[----:B---3--:R-:W-:Y:S01]  /*5800*/  MOV R7, UR7 ;  /* 0x0000000700077c02 */ /* 0x008fe20008000f00 */
[----:B------:R-:W-:Y:S01]  /*5810*/  IMAD.U32 R6, RZ, RZ, UR6 ;  /* 0x00000006ff067e24 */ /* 0x000fe2000f8e00ff */
[----:B-1----:R-:W-:Y:S01]  /*5820*/  MOV R11, UR5 ;  /* 0x00000005000b7c02 */ /* 0x002fe20008000f00 */
[----:B------:R-:W-:Y:S02]  /*5830*/  IMAD.U32 R10, RZ, RZ, UR4 ;  /* 0x00000004ff0a7e24 */ /* 0x000fe4000f8e00ff */
[----:B------:R-:W-:Y:S07]  /*5840*/  LEPC R20, `(.L_x_90) ;  /* 0x000000001014794e */ /* 0x000fee0000000000 */
[----:B----45:R-:W-:Y:S05]  /*5850*/  CALL.ABS.NOINC R2 ;  /* 0x0000000002007343 */ /* 0x030fea0003c00000 */
.L_x_90:
[----:B------:R-:W-:Y:S01]  /*5860*/  LOP3.LUT P0, RZ, R177, 0x1b0, RZ, 0xc0, !PT ;  /* 0x000001b0b1ff7812 */ /* 0x000fe2000780c0ff */
[----:B------:R-:W-:Y:S11]  /*5870*/  BSSY.RECONVERGENT B6, `(.L_x_91) ;  /* 0x0000013000067945 */ /* 0x000ff60003800200 */
[----:B------:R-:W-:Y:S01]  /*5880*/  @!UPT UIADD3 URZ, UPT, UPT, URZ, URZ, URZ ;  /* 0x000000fffffff290 */ /* 0x000fe2000fffe0ff */
[----:B------:R-:W-:Y:S05]  /*5890*/  @!P0 BRA `(.L_x_92) ;  /* 0x0000000000408947 */ /* 0x000fea0003800000 */
        /* <DEDUP_REMOVED lines=16> */
.L_x_92:
[----:B------:R-:W-:Y:S05]  /*59a0*/  BSYNC.RECONVERGENT B6 ;  /* 0x0000000000067941 */ /* 0x000fea0003800200 */
.L_x_91:
[----:B------:R-:W-:Y:S01]  /*59b0*/  R2UR UR4, R161 ;  /* 0x00000000a10472ca */ /* 0x000fe200000e0000 */
[----:B------:R-:W-:Y:S01]  /*59c0*/  UISETP.NE.U32.AND UP0, UPT, UR60, URZ, UPT ;  /* 0x000000ff3c00728c */ /* 0x000fe2000bf05070 */
[----:B------:R-:W-:Y:S02]  /*59d0*/  ISETP.NE.U32.AND P4, PT, R156, RZ, PT ;  /* 0x000000ff9c00720c */ /* 0x000fe40003f85070 */
[----:B------:R-:W-:Y:S01]  /*59e0*/  ISETP.NE.U32.AND P2, PT, RZ, UR56, PT ;  /* 0x00000038ff007c0c */ /* 0x000fe2000bf45070 */
[----:B------:R-:W-:Y:S01]  /*59f0*/  UISETP.NE.AND.EX UP1, UPT, UR61, URZ, UPT, UP0 ;  /* 0x000000ff3d00728c */ /* 0x000fe2000bf25300 */
[----:B------:R-:W-:Y:S01]  /*5a00*/  ISETP.NE.AND.EX P4, PT, R157, RZ, PT, P4 ;  /* 0x000000ff9d00720c */ /* 0x000fe20003f85340 */
[----:B------:R-:W-:Y:S01]  /*5a10*/  UPLOP3.LUT UP0, UPT, UPT, UPT, UPT, 0x40, 0x4 ;  /* 0x000000000004789c */ /* 0x000fe20003f0e870 */
[----:B------:R-:W-:Y:S05]  /*5a20*/  ISETP.NE.AND.EX P2, PT, RZ, UR57, PT, P2 ;  /* 0x00000039ff007c0c */ /* 0x000fea000bf45320 */
[----:B------:R-:W-:Y:S06]  /*5a30*/  UISETP.NE.AND UP2, UPT, UR4, URZ, UPT ;  /* 0x000000ff0400728c */ /* 0x000fec000bf45270 */
[----:B------:R-:W-:Y:S05]  /*5a40*/  PLOP3.LUT P1, PT, PT, PT, UP2, 0x80, 0x8 ;  /* 0x000000000008781c */ /* 0x000fea0003f2f028 */
[----:B------:R-:W-:Y:S06]  /*5a50*/  @UP2 UPLOP3.LUT UP0, UPT, UPT, UPT, UP1, 0x80, 0x8 ;  /* 0x000000000008289c */ /* 0x000fec0003f0f010 */
[----:B------:R-:W-:Y:S01]  /*5a60*/  PLOP3.LUT P0, PT, PT, PT, UP0, 0x80, 0x8 ;  /* 0x000000000008781c */ /* 0x000fe20003f0f008 */
[----:B------:R-:W-:Y:S01]  /*5a70*/  @!UPT UIADD3 URZ, UPT, UPT, URZ, URZ, URZ ;  /* 0x000000fffffff290 */ /* 0x000fe2000fffe0ff */
[----:B------:R-:W-:Y:S11]  /*5a80*/  BRA.U !UP1, `(.L_x_93) ;  /* 0x00000001093c7547 */ /* 0x000ff6000b800000 */
[----:B------:R-:W-:Y:S01]  /*5a90*/  UISETP.NE.U32.AND UP0, UPT, UR56, URZ, UPT ;  /* 0x000000ff3800728c */ /* 0x000fe2000bf05070 */
[----:B-1----:R-:W-:Y:S01]  /*5aa0*/  HFMA2 R0, -RZ, RZ, 0, 5.9604644775390625e-08 ;  /* 0x00000001ff007431 */ /* 0x002fe200000001ff */
[----:B------:R-:W1:Y:S01]  /*5ab0*/  LDCU.64 UR8, c[0x0][0x358] ;  /* 0x00006b00ff0877ac */ /* 0x000e620008000a00 */
[----:B------:R-:W-:Y:S01]  /*5ac0*/  IMAD.MOV.U32 R158, RZ, RZ, 0x1 ;  /* 0x00000001ff9e7424 */ /* 0x000fe200078e00ff */
[----:B------:R-:W-:Y:S06]  /*5ad0*/  UISETP.NE.AND.EX UP0, UPT, UR57, URZ, UPT, UP0 ;  /* 0x000000ff3900728c */ /* 0x000fec000bf05300 */
[----:B------:R-:W-:Y:S05]  /*5ae0*/  PLOP3.LUT P3, PT, PT, PT, UP0, 0x80, 0x8 ;  /* 0x000000000008781c */ /* 0x000fea0003f6f008 */
[----:B------:R-:W2:Y:S01]  /*5af0*/  @UP0 LDCU.64 UR4, c[0x0][0x888] ;  /* 0x00011100ff0407ac */ /* 0x000ea20008000a00 */
[----:B------:R-:W-:Y:S07]  /*5b00*/  @UP0 UIMAD UR6, UR36, UR60, URZ ;  /* 0x0000003c240602a4 */ /* 0x000fee000f8e02ff */
[----:B------:R-:W-:Y:S01]  /*5b10*/  @!P3 PRMT R158, R0, 0x7610, R158 ;  /* 0x00007610009eb816 */ /* 0x000fe2000000009e */
[----:B--2---:R-:W-:Y:S06]  /*5b20*/  @UP0 UIMAD.WIDE UR4, UR6, 0x4, UR4 ;  /* 0x00000004060408a5 */ /* 0x004fec000f8e0204 */
[----:B------:R-:W-:Y:S01]  /*5b30*/  IMAD.U32 R2, RZ, RZ, UR4 ;  /* 0x00000004ff027e24 */ /* 0x000fe2000f8e00ff */
[----:B------:R-:W-:Y:S04]  /*5b40*/  MOV R3, UR5 ;  /* 0x0000000500037c02 */ /* 0x000fe80008000f00 */
[----:B------:R-:W2:Y:S01]  /*5b50*/  @!UP0 LDCU UR4, c[0x0][0x880] ;  /* 0x00011000ff0487ac */ /* 0x000ea20008000800 */
[----:B-1---5:R3:W5:Y:S02]  /*5b60*/  @P3 LDG.E R73, desc[UR8][R2.64] ;  /* 0x0000000802493981 */ /* 0x022764000c1e1900 */
[----:B--23--:R-:W-:Y:S02]  /*5b70*/  @!P3 IMAD.U32 R73, RZ, RZ, UR4 ;  /* 0x00000004ff49be24 */ /* 0x00cfe4000f8e00ff */
.L_x_93:
[----:B------:R-:W-:Y:S05]  /*5b80*/  @!P4 BRA `(.L_x_94) ;  /* 0x000000000024c947 */ /* 0x000fea0003800000 */
[----:B------:R-:W-:Y:S01]  /*5b90*/  ISETP.NE.U32.AND P3, PT, R138, RZ, PT ;  /* 0x000000ff8a00720c */ /* 0x000fe20003f65070 */
[----:B------:R-:W2:Y:S03]  /*5ba0*/  LDCU.64 UR4, c[0x0][0x358] ;  /* 0x00006b00ff0477ac */ /* 0x000ea60008000a00 */
[----:B------:R-:W-:Y:S11]  /*5bb0*/  ISETP.NE.AND.EX P3, PT, R139, RZ, PT, P3 ;  /* 0x000000ff8b00720c */ /* 0x000ff60003f65330 */
[----:B------:R-:W-:Y:S02]  /*5bc0*/  @!UPT UIADD3 URZ, UPT, UPT, URZ, URZ, URZ ;  /* 0x000000fffffff290 */ /* 0x000fe4000fffe0ff */
[----:B------:R-:W3:Y:S01]  /*5bd0*/  @P3 LDC.64 R2, c[0x0][0x8a8] ;  /* 0x00022a00ff023b82 */ /* 0x000ee20000000a00 */
[----:B-1----:R-:W-:Y:S04]  /*5be0*/  @P3 IMAD R0, R156, UR36, RZ ;  /* 0x000000249c003c24 */ /* 0x002fe8000f8e02ff */
[----:B---3--:R-:W-:Y:S05]  /*5bf0*/  @P3 IMAD.WIDE R2, R0, 0x4, R2 ;  /* 0x0000000400023825 */ /* 0x008fea00078e0202 */
[----:B--2--5:R2:W5:Y:S02]  /*5c00*/  @P3 LDG.E R70, desc[UR4][R2.64] ;  /* 0x0000000402463981 */ /* 0x024564000c1e1900 */
[----:B--2---:R-:W3:Y:S02]  /*5c10*/  @!P3 LDC R70, c[0x0][0x8a0] ;  /* 0x00022800ff46bb82 */ /* 0x004ee40000000800 */
.L_x_94:
[----:B-----5:R-:W-:Y:S01]  /*5c20*/  FSETP.NEU.AND P4, PT, R73, RZ, PT ;  /* 0x000000ff4900720b */ /* 0x020fe20003f8d000 */
[----:B------:R-:W-:Y:S01]  /*5c30*/  BSSY B1, `(.L_x_95) ;  /* 0x0000047000017945 */ /* 0x000fe20003800000 */
[----:B------:R-:W-:Y:S01]  /*5c40*/  SEL R7, RZ, 0xffffffff, P2 ;  /* 0xffffffffff077807 */ /* 0x000fe20001000000 */
[----:B------:R-:W-:Y:S01]  /*5c50*/  IMAD.MOV.U32 R187, RZ, RZ, 0x1 ;  /* 0x00000001ffbb7424 */ /* 0x000fe200078e00ff */
[----:B------:R-:W-:Y:S01]  /*5c60*/  LOP3.LUT P3, RZ, R158, 0xff, RZ, 0xc0, !PT ;  /* 0x000000ff9eff7812 */ /* 0x000fe2000786c0ff */
[----:B------:R-:W-:Y:S01]  /*5c70*/  IMAD R71, R68, 0x80, R69 ;  /* 0x0000008044477824 */ /* 0x000fe200078e0245 */
[----:B-1----:R-:W-:Y:S02]  /*5c80*/  @P1 SEL R0, RZ, 0xffffffff, P4 ;  /* 0xffffffffff001807 */ /* 0x002fe40002000000 */
[----:B------:R-:W-:Y:S02]  /*5c90*/  CS2R R154, SRZ ;  /* 0x00000000009a7805 */ /* 0x000fe4000001ff00 */
[----:B------:R-:W-:Y:S02]  /*5ca0*/  LEA R3, R166, UR44, 0x3 ;  /* 0x0000002ca6037c11 */ /* 0x000fe4000f8e18ff */
[----:B------:R-:W-:Y:S02]  /*5cb0*/  CS2R R152, SRZ ;  /* 0x0000000000987805 */ /* 0x000fe4000001ff00 */
[----:B------:R-:W-:Y:S02]  /*5cc0*/  @P0 SEL R0, R7, R0, !P3 ;  /* 0x0000000007000207 */ /* 0x000fe40005800000 */
[----:B------:R-:W-:Y:S02]  /*5cd0*/  CS2R R150, SRZ ;  /* 0x0000000000967805 */ /* 0x000fe4000001ff00 */
[----:B------:R-:W-:Y:S02]  /*5ce0*/  LEA R186, R68, UR44, 0x3 ;  /* 0x0000002c44ba7c11 */ /* 0x000fe4000f8e18ff */
[----:B------:R-:W-:Y:S02]  /*5cf0*/  CS2R R148, SRZ ;  /* 0x0000000000947805 */ /* 0x000fe4000001ff00 */
[----:B------:R-:W-:Y:S02]  /*5d00*/  @P1 LOP3.LUT R0, R0, 0x1, RZ, 0xc0, !PT ;  /* 0x0000000100001812 */ /* 0x000fe400078ec0ff */
[----:B------:R-:W-:Y:S02]  /*5d10*/  CS2R R146, SRZ ;  /* 0x0000000000927805 */ /* 0x000fe4000001ff00 */
[----:B------:R-:W-:Y:S02]  /*5d20*/  SHF.L.U32 R5, R168, 0x1f, RZ ;  /* 0x0000001fa8057819 */ /* 0x000fe400000006ff */
[----:B------:R-:W-:Y:S02]  /*5d30*/  CS2R R144, SRZ ;  /* 0x0000000000907805 */ /* 0x000fe4000001ff00 */
[----:B------:R-:W-:Y:S02]  /*5d40*/  ISETP.NE.U32.OR P6, PT, R0, 0x1, !P1 ;  /* 0x000000010000780c */ /* 0x000fe40004fc5470 */
[----:B------:R-:W-:Y:S02]  /*5d50*/  CS2R R142, SRZ ;  /* 0x00000000008e7805 */ /* 0x000fe4000001ff00 */
[----:B------:R-:W-:Y:S02]  /*5d60*/  PLOP3.LUT P2, PT, PT, PT, UP1, 0x80, 0x8 ;  /* 0x000000000008781c */ /* 0x000fe40003f4f018 */
[----:B------:R-:W-:Y:S02]  /*5d70*/  CS2R R140, SRZ ;  /* 0x00000000008c7805 */ /* 0x000fe4000001ff00 */
[----:B------:R-:W-:Y:S02]  /*5d80*/  SEL R0, RZ, 0xffffffff, P4 ;  /* 0xffffffffff007807 */ /* 0x000fe40002000000 */
[----:B------:R-:W-:Y:S03]  /*5d90*/  P2R R172, PR, RZ, 0x40 ;  /* 0x00000040ffac7803 */ /* 0x000fe60000000000 */
[----:B------:R-:W-:Y:S04]  /*5da0*/  @P6 SHF.L.U32 R2, R165, 0x1f, RZ ;  /* 0x0000001fa5026819 */ /* 0x000fe800000006ff */
[----:B------:R-:W-:Y:S01]  /*5db0*/  @P2 SEL R0, R7, R0, !P3 ;  /* 0x0000000007002207 */ /* 0x000fe20005800000 */
[----:B------:R-:W1:Y:S03]  /*5dc0*/  @P6 SYNCS.PHASECHK.TRANS64.TRYWAIT P1, [R3+URZ+0x60], R2 ;  /* 0x00006002030065a7 */ /* 0x000e6600080211ff */
[----:B------:R-:W-:Y:S04]  /*5dd0*/  LOP3.LUT R0, R0, 0x1, RZ, 0xc0, !PT ;  /* 0x0000000100007812 */ /* 0x000fe800078ec0ff */
[----:B------:R-:W-:Y:S04]  /*5de0*/  ISETP.NE.U32.AND P5, PT, R0, 0x1, PT ;  /* 0x000000010000780c */ /* 0x000fe80003fa5070 */
[----:B------:R-:W-:Y:S01]  /*5df0*/  P2R R192, PR, RZ, 0x20 ;  /* 0x00000020ffc07803 */ /* 0x000fe20000000000 */
[----:B------:R2:W4:Y:S01]  /*5e00*/  SYNCS.PHASECHK.TRANS64.TRYWAIT P0, [R186+URZ+0xb0], R5 ;  /* 0x0000b005ba0075a7 */ /* 0x00052200080011ff */
[----:B-1----:R-:W-:Y:S01]  /*5e10*/  @P6 SEL R187, RZ, 0x1, !P1 ;  /* 0x00000001ffbb6807 */ /* 0x002fe20004800000 */
[----:B--2---:R-:W-:Y:S06]  /*5e20*/  @!P6 BRA `(.L_x_96) ;  /* 0x00000000009ce947 */ /* 0x004fec0003800000 */
[----:B------:R-:W-:Y:S01]  /*5e30*/  @P5 IMAD R7, R166, 0x2000, R171 ;  /* 0x00002000a6075824 */ /* 0x000fe200078e02ab */
[----:B------:R-:W-:Y:S01]  /*5e40*/  ISETP.NE.AND P1, PT, R187, RZ, PT ;  /* 0x000000ffbb00720c */ /* 0x000fe20003f25270 */
[----:B------:R-:W-:Y:S01]  /*5e50*/  BSSY B0, `(.L_x_97) ;  /* 0x0000010000007945 */ /* 0x000fe20003800000 */
[----:B------:R-:W-:Y:S01]  /*5e60*/  CS2R R142, SRZ ;  /* 0x00000000008e7805 */ /* 0x000fe2000001ff00 */
[--C-:B------:R-:W-:Y:S01]  /*5e70*/  @P5 IMAD R6, R176, -0x10, R7.reuse ;  /* 0xfffffff0b0065824 */ /* 0x100fe200078e0207 */
[----:B------:R-:W-:Y:S01]  /*5e80*/  CS2R R140, SRZ ;  /* 0x00000000008c7805 */ /* 0x000fe2000001ff00 */
[----:B------:R-:W-:Y:S01]  /*5e90*/  @P5 IMAD R4, R170, -0x10, R7 ;  /* 0xfffffff0aa045824 */ /* 0x000fe200078e0207 */
[----:B------:R-:W-:Y:S01]  /*5ea0*/  CS2R R150, SRZ ;  /* 0x0000000000967805 */ /* 0x000fe2000001ff00 */
[----:B------:R-:W-:Y:S01]  /*5eb0*/  @P5 IMAD R2, R169, 0x10, R6 ;  /* 0x00000010a9025824 */ /* 0x000fe200078e0206 */
[----:B------:R-:W-:Y:S02]  /*5ec0*/  CS2R R148, SRZ ;  /* 0x0000000000947805 */ /* 0x000fe4000001ff00 */
[----:B------:R-:W-:Y:S02]  /*5ed0*/  CS2R R146, SRZ ;  /* 0x0000000000927805 */ /* 0x000fe4000001ff00 */
[----:B------:R-:W-:Y:S02]  /*5ee0*/  CS2R R144, SRZ ;  /* 0x0000000000907805 */ /* 0x000fe4000001ff00 */
[----:B------:R-:W-:Y:S02]  /*5ef0*/  CS2R R154, SRZ ;  /* 0x00000000009a7805 */ /* 0x000fe4000001ff00 */
[----:B------:R-:W-:Y:S01]  /*5f00*/  CS2R R152, SRZ ;  /* 0x0000000000987805 */ /* 0x000fe2000001ff00 */
[----:B------:R-:W-:Y:S06]  /*5f10*/  @P1 BRA `(.L_x_98) ;  /* 0x00000000000c1947 */ /* 0x000fec0003800000 */
[----:B------:R-:W-:Y:S04]  /*5f20*/  SHF.L.U32 R0, R165, 0x1f, RZ ;  /* 0x0000001fa5007819 */ /* 0x000fe800000006ff */
[----:B------:R-:W1:Y:S02]  /*5f30*/  SYNCS.PHASECHK.TRANS64.TRYWAIT P1, [R3+URZ+0x60], R0 ;  /* 0x00006000030075a7 */ /* 0x000e6400080211ff */
[----:B-1----:R-:W-:Y:S05]  /*5f40*/  @!P1 BRA `(.L_x_99) ;  /* 0x0000003400589947 */ /* 0x002fea0003800000 */
.L_x_98:
[----:B------:R-:W-:Y:S05]  /*5f50*/  BSYNC B0 ;  /* 0x0000000000007941 */ /* 0x000fea0003800000 */
.L_x_97:
[----:B------:R-:W-:Y:S01]  /*5f60*/  ISETP.NE.AND P1, PT, R192, RZ, PT ;  /* 0x000000ffc000720c */ /* 0x000fe20003f25270 */
[----:B-1----:R-:W-:Y:S02]  /*5f70*/  VIADD R3, R3, 0x70 ;  /* 0x0000007003037836 */ /* 0x002fe40000000000 */
[----:B------:R-:W-:Y:S02]  /*5f80*/  IMAD.U32 R0, RZ, RZ, UR45 ;  /* 0x0000002dff007e24 */ /* 0x000fe4000f8e00ff */
[----:B------:R-:W-:Y:S03]  /*5f90*/  VIADD R166, R166, 0x1 ;  /* 0x00000001a6a67836 */ /* 0x000fe60000000000 */
[----:B------:R-:W-:Y:S05]  /*5fa0*/  PRMT R0, R0, 0x654, R3 ;  /* 0x0000065400007816 */ /* 0x000fea0000000003 */
[----:B------:R1:W2:Y:S04]  /*5fb0*/  @P1 LDS.128 R140, [R7] ;  /* 0x00000000078c1984 */ /* 0x0002a80000000c00 */
[----:B------:R1:W1:Y:S04]  /*5fc0*/  @P1 LDS.128 R148, [R4+0x20] ;  /* 0x0000200004941984 */ /* 0x0002680000000c00 */
[----:B------:R1:W1:Y:S04]  /*5fd0*/  @P1 LDS.128 R144, [R6+0x10] ;  /* 0x0000100006901984 */ /* 0x0002680000000c00 */
[----:B------:R1:W1:Y:S01]  /*5fe0*/  @P1 LDS.128 R152, [R2+0x10] ;  /* 0x0000100002981984 */ /* 0x0002620000000c00 */
[C---:B------:R-:W-:Y:S01]  /*5ff0*/  ISETP.NE.AND P1, PT, R166.reuse, 0x2, PT ;  /* 0x00000002a600780c */ /* 0x040fe20003f25270 */
[----:B------:R-:W-:Y:S01]  /*6000*/  @!PT LDS RZ, [RZ] ;  /* 0x00000000fffff984 */ /* 0x000fe20000000800 */
[----:B------:R-:W-:Y:S01]  /*6010*/  @!PT LDS RZ, [RZ] ;  /* 0x00000000fffff984 */ /* 0x000fe20000000800 */
[----:B------:R-:W-:Y:S01]  /*6020*/  @!PT LDS RZ, [RZ] ;  /* 0x00000000fffff984 */ /* 0x000fe20000000800 */
[----:B------:R-:W-:Y:S01]  /*6030*/  @!PT LDS RZ, [RZ] ;  /* 0x00000000fffff984 */ /* 0x000fe20000000800 */
[----:B------:R5:W-:Y:S06]  /*6040*/  MEMBAR.ALL.CTA ;  /* 0x0000000000007992 */ /* 0x000bec0000008000 */
[----:B-----5:R-:W5:Y:S01]  /*6050*/  FENCE.VIEW.ASYNC.S ;  /* 0x00000000000073c6 */ /* 0x020f620000000000 */
[----:B------:R-:W-:Y:S01]  /*6060*/  SEL R166, R166, RZ, P1 ;  /* 0x000000ffa6a67207 */ /* 0x000fe20000800000 */
[----:B-----5:R5:W-:Y:S02]  /*6070*/  SYNCS.ARRIVE.TRANS64.RED.A1T0 RZ, [R0+URZ], RZ ;  /* 0x000000ff00ff79a7 */ /* 0x020be400081004ff */
[----:B-----5:R-:W-:Y:S04]  /*6080*/  SEL R0, RZ, 0x1, P1 ;  /* 0x00000001ff007807 */ /* 0x020fe80000800000 */
[----:B--2---:R-:W-:Y:S02]  /*6090*/  LOP3.LUT R165, R165, R0, RZ, 0x3c, !PT ;  /* 0x00000000a5a57212 */ /* 0x004fe400078e3cff */
.L_x_96:
[----:B------:R-:W-:Y:S05]  /*60a0*/  BSYNC B1 ;  /* 0x0000000000017941 */ /* 0x000fea0003800000 */
.L_x_95:
[----:B------:R-:W-:Y:S04]  /*60b0*/  SHF.R.U32.HI R0, RZ, 0x15, R71 ;  /* 0x00000015ff007819 */ /* 0x000fe80000011647 */
[----:B------:R-:W-:Y:S01]  /*60c0*/  LOP3.LUT P1, RZ, R0, 0x3, R159, 0x48, !PT ;  /* 0x0000000300ff7812 */ /* 0x000fe2000782489f */
[----:B------:R-:W-:Y:S01]  /*60d0*/  @!UPT UIADD3 URZ, UPT, UPT, URZ, URZ, URZ ;  /* 0x000000fffffff290 */ /* 0x000fe2000fffe0ff */
[----:B----4-:R-:W-:Y:S11]  /*60e0*/  @P0 BRA `(.L_x_100) ;  /* 0x0000000000080947 */ /* 0x010ff60003800000 */
[----:B------:R-:W2:Y:S02]  /*60f0*/  SYNCS.PHASECHK.TRANS64.TRYWAIT P0, [R186+URZ+0xb0], R5 ;  /* 0x0000b005ba0075a7 */ /* 0x000ea400080011ff */
[----:B--2---:R-:W-:Y:S05]  /*6100*/  @!P0 BRA `(.L_x_101) ;  /* 0x0000003000fc8947 */ /* 0x004fea0003800000 */
.L_x_100:
[----:B------:R-:W-:Y:S04]  /*6110*/  BSSY.RECONVERGENT B6, `(.L_x_102) ;  /* 0x0000012000067945 */ /* 0x000fe80003800200 */
[----:B------:R-:W-:Y:S05]  /*6120*/  @!P1 BRA `(.L_x_103) ;  /* 0x0000000000409947 */ /* 0x000fea0003800000 */
[----:B------:R-:W2:Y:S01]  /*6130*/  LDCU.64 UR8, c[0x4][0x70] ;  /* 0x01000e00ff0877ac */ /* 0x000ea20008000a00 */
[----:B------:R-:W-:Y:S01]  /*6140*/  MOV R3, 0x0 ;  /* 0x0000000000037802 */ /* 0x000fe20000000f00 */
[----:B------:R-:W-:Y:S02]  /*6150*/  HFMA2 R12, -RZ, RZ, 0, 5.9604644775390625e-08 ;  /* 0x00000001ff0c7431 */ /* 0x000fe400000001ff */
[----:B------:R-:W-:Y:S02]  /*6160*/  IMAD.MOV.U32 R8, RZ, RZ, 0x192 ;  /* 0x00000192ff087424 */ /* 0x000fe400078e00ff */
[----:B------:R-:W-:Y:S01]  /*6170*/  IMAD.MOV.U32 R13, RZ, RZ, RZ ;  /* 0x000000ffff0d7224 */ /* 0x000fe200078e00ff */
[----:B------:R-:W4:Y:S01]  /*6180*/  LDCU.64 UR6, c[0x4][0x78] ;  /* 0x01000f00ff0677ac */ /* 0x000f220008000a00 */
[----:B-1----:R-:W1:Y:S01]  /*6190*/  LDC.64 R2, c[0x4][R3] ;  /* 0x0100000003027b82 */ /* 0x002e620000000a00 */
[----:B------:R-:W5:Y:S01]  /*61a0*/  LDCU.64 UR4, c[0x4][0x10] ;  /* 0x01000200ff0477ac */ /* 0x000f620008000a00 */
[----:B--2---:R-:W-:Y:S01]  /*61b0*/  MOV R5, UR9 ;  /* 0x0000000900057c02 */ /* 0x004fe20008000f00 */
[----:B------:R-:W-:Y:S01]  /*61c0*/  IMAD.U32 R4, RZ, RZ, UR8 ;  /* 0x00000008ff047e24 */ /* 0x000fe2000f8e00ff */
[----:B----4-:R-:W-:Y:S01]  /*61d0*/  MOV R7, UR7 ;  /* 0x0000000700077c02 */ /* 0x010fe20008000f00 */
[----:B------:R-:W-:Y:S01]  /*61e0*/  IMAD.U32 R6, RZ, RZ, UR6 ;  /* 0x00000006ff067e24 */ /* 0x000fe2000f8e00ff */
[----:B-----5:R-:W-:Y:S01]  /*61f0*/  MOV R11, UR5 ;  /* 0x00000005000b7c02 */ /* 0x020fe20008000f00 */
[----:B------:R-:W-:Y:S02]  /*6200*/  IMAD.U32 R10, RZ, RZ, UR4 ;  /* 0x00000004ff0a7e24 */ /* 0x000fe4000f8e00ff */
[----:B------:R-:W-:Y:S07]  /*6210*/  LEPC R20, `(.L_x_103) ;  /* 0x000000001014794e */ /* 0x000fee0000000000 */
[----:B-1-3--:R-:W-:Y:S05]  /*6220*/  CALL.ABS.NOINC R2 ;  /* 0x0000000002007343 */ /* 0x00afea0003c00000 */
.L_x_103:
[----:B------:R-:W-:Y:S05]  /*6230*/  BSYNC.RECONVERGENT B6 ;  /* 0x0000000000067941 */ /* 0x000fea0003800200 */
.L_x_102:
[-C--:B------:R-:W-:Y:S01]  /*6240*/  F2FP.F16.E5M2.UNPACK_B R74, R140.reuse ;  /* 0x0000008cff4a723e */ /* 0x080fe200020004ff */
[----:B------:R-:W-:Y:S05]  /*6250*/  WARPSYNC.ALL ;  /* 0x0000000000007948 */ /* 0x000fea0003800000 */
[----:B------:R-:W-:Y:S01]  /*6260*/  R2UR UR4, R71 ;  /* 0x00000000470472ca */ /* 0x000fe200000e0000 */
[--C-:B------:R-:W-:Y:S01]  /*6270*/  HADD2.F32 R72, -RZ, R74.reuse.H0_H0 ;  /* 0x2000004aff487230 */ /* 0x100fe20000004100 */
[----:B------:R-:W-:Y:S01]  /*6280*/  F2FP.F16.E5M2.UNPACK_B R76, R140.H1 ;  /* 0x0000008cff4c723e */ /* 0x000fe200030004ff */
[----:B------:R-:W-:Y:S01]  /*6290*/  HADD2.F32 R75, -RZ, R74.H1_H1 ;  /* 0x3000004aff4b7230 */ /* 0x000fe20000004100 */
[-C--:B------:R-:W-:Y:S01]  /*62a0*/  F2FP.F16.E5M2.UNPACK_B R78, R141.reuse ;  /* 0x0000008dff4e723e */ /* 0x080fe200020004ff */
[----:B------:R-:W-:Y:S01]  /*62b0*/  BSSY.RECONVERGENT B0, `(.L_x_104) ;  /* 0x000011d000007945 */ /* 0x000fe20003800200 */
[----:B------:R-:W-:Y:S01]  /*62c0*/  F2FP.F16.E5M2.UNPACK_B R80, R141.H1 ;  /* 0x0000008dff50723e */ /* 0x000fe200030004ff */
[----:B------:R-:W-:Y:S01]  /*62d0*/  HADD2.F32 R74, -RZ, R76.H0_H0 ;  /* 0x2000004cff4a7230 */ /* 0x000fe20000004100 */
[-C--:B------:R-:W-:Y:S01]  /*62e0*/  F2FP.F16.E5M2.UNPACK_B R82, R142.reuse ;  /* 0x0000008eff52723e */ /* 0x080fe200020004ff */
[--C-:B------:R-:W-:Y:S01]  /*62f0*/  HADD2.F32 R77, -RZ, R78.reuse.H0_H0 ;  /* 0x2000004eff4d7230 */ /* 0x100fe20000004100 */
[----:B------:R-:W-:Y:S01]  /*6300*/  F2FP.F16.E5M2.UNPACK_B R84, R142.H1 ;  /* 0x0000008eff54723e */ /* 0x000fe200030004ff */
[----:B------:R-:W-:Y:S01]  /*6310*/  HADD2.F32 R78, -RZ, R78.H1_H1 ;  /* 0x3000004eff4e7230 */ /* 0x000fe20000004100 */
[-C--:B------:R-:W-:Y:S01]  /*6320*/  F2FP.F16.E5M2.UNPACK_B R86, R143.reuse ;  /* 0x0000008fff56723e */ /* 0x080fe200020004ff */
[----:B-12---:R-:W3:Y:S01]  /*6330*/  LDTM.x64 R4, tmem[UR4] ;  /* 0x00000004000479ee */ /* 0x006ee20008340000 */
[----:B------:R-:W-:Y:S01]  /*6340*/  F2FP.F16.E5M2.UNPACK_B R88, R143.H1 ;  /* 0x0000008fff58723e */ /* 0x000fe200030004ff */
[----:B------:R-:W-:Y:S01]  /*6350*/  HADD2.F32 R76, -RZ, R76.H1_H1 ;  /* 0x3000004cff4c7230 */ /* 0x000fe20000004100 */
[-C--:B------:R-:W-:Y:S01]  /*6360*/  F2FP.F16.E5M2.UNPACK_B R90, R144.reuse ;  /* 0x00000090ff5a723e */ /* 0x080fe200020004ff */
[----:B------:R-:W-:Y:S01]  /*6370*/  HADD2.F32 R79, -RZ, R80.H0_H0 ;  /* 0x20000050ff4f7230 */ /* 0x000fe20000004100 */
[----:B------:R-:W-:Y:S01]  /*6380*/  F2FP.F16.E5M2.UNPACK_B R92, R144.H1 ;  /* 0x00000090ff5c723e */ /* 0x000fe200030004ff */
[--C-:B------:R-:W-:Y:S01]  /*6390*/  HADD2.F32 R81, -RZ, R82.reuse.H0_H0 ;  /* 0x20000052ff517230 */ /* 0x100fe20000004100 */
[----:B------:R-:W-:Y:S01]  /*63a0*/  ISETP.NE.AND P6, PT, R172, RZ, PT ;  /* 0x000000ffac00720c */ /* 0x000fe20003fc5270 */
[----:B------:R-:W-:Y:S01]  /*63b0*/  HADD2.F32 R82, -RZ, R82.H1_H1 ;  /* 0x30000052ff527230 */ /* 0x000fe20000004100 */
[----:B------:R-:W-:Y:S01]  /*63c0*/  SHF.L.U32 R194, R164, 0x4, RZ ;  /* 0x00000004a4c27819 */ /* 0x000fe200000006ff */
[--C-:B------:R-:W-:Y:S01]  /*63d0*/  HADD2.F32 R85, -RZ, R86.reuse.H0_H0 ;  /* 0x20000056ff557230 */ /* 0x100fe20000004100 */
[----:B------:R-:W-:Y:S01]  /*63e0*/  SHF.L.U32 R202, R163, 0x4, RZ ;  /* 0x00000004a3ca7819 */ /* 0x000fe200000006ff */
[----:B------:R-:W-:Y:S01]  /*63f0*/  HADD2.F32 R86, -RZ, R86.H1_H1 ;  /* 0x30000056ff567230 */ /* 0x000fe20000004100 */
[C---:B------:R-:W-:Y:S01]  /*6400*/  IADD3 R179, PT, PT, R171.reuse, R194, RZ ;  /* 0x000000c2abb37210 */ /* 0x040fe20007ffe0ff */
[--C-:B------:R-:W-:Y:S01]  /*6410*/  HADD2.F32 R89, -RZ, R90.reuse.H0_H0 ;  /* 0x2000005aff597230 */ /* 0x100fe20000004100 */
[----:B------:R-:W-:Y:S01]  /*6420*/  IADD3 R185, PT, PT, R171, R202, RZ ;  /* 0x000000caabb97210 */ /* 0x000fe20007ffe0ff */
[----:B------:R-:W-:Y:S01]  /*6430*/  HADD2.F32 R90, -RZ, R90.H1_H1 ;  /* 0x3000005aff5a7230 */ /* 0x000fe20000004100 */
[----:B------:R-:W-:Y:S01]  /*6440*/  SHF.L.U32 R200, R169, 0x4, RZ ;  /* 0x00000004a9c87819 */ /* 0x000fe200000006ff */
[----:B------:R-:W-:Y:S01]  /*6450*/  HADD2.F32 R80, -RZ, R80.H1_H1 ;  /* 0x30000050ff507230 */ /* 0x000fe20000004100 */
[----:B------:R-:W-:Y:S01]  /*6460*/  F2FP.F16.E5M2.UNPACK_B R94, R145 ;  /* 0x00000091ff5e723e */ /* 0x000fe200020004ff */
[--C-:B------:R-:W-:Y:S01]  /*6470*/  HADD2.F32 R83, -RZ, R84.reuse.H0_H0 ;  /* 0x20000054ff537230 */ /* 0x100fe20000004100 */
[----:B------:R-:W-:Y:S01]  /*6480*/  IADD3 R184, PT, PT, R200, R179, RZ ;  /* 0x000000b3c8b87210 */ /* 0x000fe20007ffe0ff */
[----:B------:R-:W-:Y:S01]  /*6490*/  HADD2.F32 R84, -RZ, R84.H1_H1 ;  /* 0x30000054ff547230 */ /* 0x000fe20000004100 */
[----:B------:R-:W-:Y:S01]  /*64a0*/  F2FP.F16.E5M2.UNPACK_B R98, R146 ;  /* 0x00000092ff62723e */ /* 0x000fe200020004ff */
[C---:B---3--:R-:W-:Y:S01]  /*64b0*/  FMUL R0, R70.reuse, R4 ;  /* 0x0000000446007220 */ /* 0x048fe20000400000 */
[C---:B------:R-:W-:Y:S01]  /*64c0*/  FMUL R2, R70.reuse, R5 ;  /* 0x0000000546027220 */ /* 0x040fe20000400000 */
[C---:B------:R-:W-:Y:S01]  /*64d0*/  FMUL R4, R70.reuse, R8 ;  /* 0x0000000846047220 */ /* 0x040fe20000400000 */
[C---:B------:R-:W-:Y:S01]  /*64e0*/  FMUL R5, R70.reuse, R9 ;  /* 0x0000000946057220 */ /* 0x040fe20000400000 */
[C---:B------:R-:W-:Y:S01]  /*64f0*/  FFMA R0, R73.reuse, R72, R0 ;  /* 0x0000004849007223 */ /* 0x040fe20000000000 */
[C---:B------:R-:W-:Y:S01]  /*6500*/  FFMA R2, R73.reuse, R75, R2 ;  /* 0x0000004b49027223 */ /* 0x040fe20000000002 */
[C---:B------:R-:W-:Y:S01]  /*6510*/  FMUL R8, R70.reuse, R12 ;  /* 0x0000000c46087220 */ /* 0x040fe20000400000 */
[C---:B------:R-:W-:Y:S01]  /*6520*/  FMUL R9, R70.reuse, R13 ;  /* 0x0000000d46097220 */ /* 0x040fe20000400000 */
[C---:B------:R-:W-:Y:S01]  /*6530*/  FMUL R12, R70.reuse, R16 ;  /* 0x00000010460c7220 */ /* 0x040fe20000400000 */
[C---:B------:R-:W-:Y:S01]  /*6540*/  FMUL R13, R70.reuse, R17 ;  /* 0x00000011460d7220 */ /* 0x040fe20000400000 */
[C---:B------:R-:W-:Y:S01]  /*6550*/  FMUL R16, R70.reuse, R20 ;  /* 0x0000001446107220 */ /* 0x040fe20000400000 */
[C---:B------:R-:W-:Y:S01]  /*6560*/  FMUL R17, R70.reuse, R21 ;  /* 0x0000001546117220 */ /* 0x040fe20000400000 */
[--C-:B------:R-:W-:Y:S02]  /*6570*/  HADD2.F32 R93, -RZ, R94.reuse.H0_H0 ;  /* 0x2000005eff5d7230 */ /* 0x100fe40000004100 */
[C---:B------:R-:W-:Y:S01]  /*6580*/  FMUL R20, R70.reuse, R24 ;  /* 0x0000001846147220 */ /* 0x040fe20000400000 */
[----:B------:R-:W-:Y:S02]  /*6590*/  HADD2.F32 R94, -RZ, R94.H1_H1 ;  /* 0x3000005eff5e7230 */ /* 0x000fe40000004100 */
[C---:B------:R-:W-:Y:S01]  /*65a0*/  FMUL R21, R70.reuse, R25 ;  /* 0x0000001946157220 */ /* 0x040fe20000400000 */
[--C-:B------:R-:W-:Y:S02]  /*65b0*/  HADD2.F32 R97, -RZ, R98.reuse.H0_H0 ;  /* 0x20000062ff617230 */ /* 0x100fe40000004100 */
[C---:B------:R-:W-:Y:S01]  /*65c0*/  FMUL R24, R70.reuse, R28 ;  /* 0x0000001c46187220 */ /* 0x040fe20000400000 */
[----:B------:R-:W-:Y:S02]  /*65d0*/  HADD2.F32 R98, -RZ, R98.H1_H1 ;  /* 0x30000062ff627230 */ /* 0x000fe40000004100 */
[C---:B------:R-:W-:Y:S01]  /*65e0*/  FMUL R25, R70.reuse, R29 ;  /* 0x0000001d46197220 */ /* 0x040fe20000400000 */
[C---:B------:R-:W-:Y:S01]  /*65f0*/  FMUL R28, R70.reuse, R32 ;  /* 0x00000020461c7220 */ /* 0x040fe20000400000 */
[C---:B------:R-:W-:Y:S01]  /*6600*/  FMUL R29, R70.reuse, R33 ;  /* 0x00000021461d7220 */ /* 0x040fe20000400000 */
[C---:B------:R-:W-:Y:S01]  /*6610*/  FMUL R32, R70.reuse, R36 ;  /* 0x0000002446207220 */ /* 0x040fe20000400000 */
[----:B------:R-:W-:Y:S01]  /*6620*/  F2FP.F16.E5M2.UNPACK_B R96, R145.H1 ;  /* 0x00000091ff60723e */ /* 0x000fe200030004ff */
[C---:B------:R-:W-:Y:S01]  /*6630*/  FMUL R33, R70.reuse, R37 ;  /* 0x0000002546217220 */ /* 0x040fe20000400000 */
[C---:B------:R-:W-:Y:S01]  /*6640*/  FMUL R36, R70.reuse, R40 ;  /* 0x0000002846247220 */ /* 0x040fe20000400000 */
[----:B------:R-:W-:Y:S01]  /*6650*/  F2FP.F16.E5M2.UNPACK_B R100, R146.H1 ;  /* 0x00000092ff64723e */ /* 0x000fe200030004ff */
[C---:B------:R-:W-:Y:S01]  /*6660*/  FMUL R37, R70.reuse, R41 ;  /* 0x0000002946257220 */ /* 0x040fe20000400000 */
[C---:B------:R-:W-:Y:S01]  /*6670*/  FMUL R40, R70.reuse, R44 ;  /* 0x0000002c46287220 */ /* 0x040fe20000400000 */
[----:B------:R-:W-:Y:S01]  /*6680*/  F2FP.F16.E5M2.UNPACK_B R102, R147 ;  /* 0x00000093ff66723e */ /* 0x000fe200020004ff */
[C---:B------:R-:W-:Y:S01]  /*6690*/  FMUL R41, R70.reuse, R45 ;  /* 0x0000002d46297220 */ /* 0x040fe20000400000 */
[C---:B------:R-:W-:Y:S01]  /*66a0*/  FMUL R44, R70.reuse, R48 ;  /* 0x00000030462c7220 */ /* 0x040fe20000400000 */
[----:B------:R-:W-:Y:S01]  /*66b0*/  F2FP.F16.E5M2.UNPACK_B R104, R147.H1 ;  /* 0x00000093ff68723e */ /* 0x000fe200030004ff */
[C---:B------:R-:W-:Y:S01]  /*66c0*/  FMUL R45, R70.reuse, R49 ;  /* 0x00000031462d7220 */ /* 0x040fe20000400000 */
[--C-:B------:R-:W-:Y:S02]  /*66d0*/  HADD2.F32 R101, -RZ, R102.reuse.H0_H0 ;  /* 0x20000066ff657230 */ /* 0x100fe40000004100 */
[C---:B------:R-:W-:Y:S01]  /*66e0*/  FMUL R48, R70.reuse, R52 ;  /* 0x0000003446307220 */ /* 0x040fe20000400000 */
[----:B------:R-:W-:Y:S01]  /*66f0*/  F2FP.F16.E5M2.UNPACK_B R106, R148 ;  /* 0x00000094ff6a723e */ /* 0x000fe200020004ff */
[----:B------:R-:W-:Y:S02]  /*6700*/  HADD2.F32 R102, -RZ, R102.H1_H1 ;  /* 0x30000066ff667230 */ /* 0x000fe40000004100 */
[C---:B------:R-:W-:Y:S01]  /*6710*/  FMUL R49, R70.reuse, R53 ;  /* 0x0000003546317220 */ /* 0x040fe20000400000 */
[C---:B------:R-:W-:Y:S01]  /*6720*/  FMUL R52, R70.reuse, R56 ;  /* 0x0000003846347220 */ /* 0x040fe20000400000 */
[----:B------:R-:W-:Y:S01]  /*6730*/  F2FP.F16.E5M2.UNPACK_B R108, R148.H1 ;  /* 0x00000094ff6c723e */ /* 0x000fe200030004ff */
[--C-:B------:R-:W-:Y:S02]  /*6740*/  HADD2.F32 R105, -RZ, R106.reuse.H0_H0 ;  /* 0x2000006aff697230 */ /* 0x100fe40000004100 */
[C---:B------:R-:W-:Y:S01]  /*6750*/  FMUL R53, R70.reuse, R57 ;  /* 0x0000003946357220 */ /* 0x040fe20000400000 */
[----:B------:R-:W-:Y:S02]  /*6760*/  HADD2.F32 R106, -RZ, R106.H1_H1 ;  /* 0x3000006aff6a7230 */ /* 0x000fe40000004100 */
        /* <DEDUP_REMOVED lines=11> */
[C---:B------:R-:W-:Y:S01]  /*6820*/  FFMA R3, R73.reuse, R74, R3 ;  /* 0x0000004a49037223 */ /* 0x040fe20000000003 */
[----:B------:R-:W-:Y:S01]  /*6830*/  F2FP.F16.E5M2.UNPACK_B R116, R150.H1 ;  /* 0x00000096ff74723e */ /* 0x000fe200030004ff */
[--C-:B------:R-:W-:Y:S02]  /*6840*/  HADD2.F32 R113, -RZ, R114.reuse.H0_H0 ;  /* 0x20000072ff717230 */ /* 0x100fe40000004100 */
[C---:B------:R-:W-:Y:S01]  /*6850*/  FFMA R7, R73.reuse, R76, R7 ;  /* 0x0000004c49077223 */ /* 0x040fe20000000007 */
[C---:B------:R-:W-:Y:S01]  /*6860*/  FFMA R4, R73.reuse, R77, R4 ;  /* 0x0000004d49047223 */ /* 0x040fe20000000004 */
[----:B------:R-:W-:Y:S01]  /*6870*/  F2FP.F16.E5M2.UNPACK_B R118, R151 ;  /* 0x00000097ff76723e */ /* 0x000fe200020004ff */
[----:B------:R-:W-:Y:S01]  /*6880*/  FFMA R5, R73, R78, R5 ;  /* 0x0000004e49057223 */ /* 0x000fe20000000005 */
[----:B------:R-:W-:Y:S01]  /*6890*/  HADD2.F32 R114, -RZ, R114.H1_H1 ;  /* 0x30000072ff727230 */ /* 0x000fe20000004100 */
[----:B------:R-:W-:Y:S01]  /*68a0*/  F2FP.SATFINITE.E5M2.F32.PACK_AB_MERGE_C R173, R7, R3, RZ ;  /* 0x0000000307ad723e */ /* 0x000fe200048060ff */
[C---:B------:R-:W-:Y:S01]  /*68b0*/  FMUL R6, R70.reuse, R10 ;  /* 0x0000000a46067220 */ /* 0x040fe20000400000 */
[--C-:B------:R-:W-:Y:S02]  /*68c0*/  HADD2.F32 R117, -RZ, R118.reuse.H0_H0 ;  /* 0x20000076ff757230 */ /* 0x100fe40000004100 */
[----:B------:R-:W-:Y:S01]  /*68d0*/  FMUL R11, R70, R11 ;  /* 0x0000000b460b7220 */ /* 0x000fe20000400000 */
[----:B------:R-:W-:Y:S01]  /*68e0*/  F2FP.SATFINITE.E5M2.F32.PACK_AB_MERGE_C R172, R2, R0, R173 ;  /* 0x0000000002ac723e */ /* 0x000fe200048060ad */
[C---:B------:R-:W-:Y:S01]  /*68f0*/  FFMA R6, R73.reuse, R79, R6 ;  /* 0x0000004f49067223 */ /* 0x040fe20000000006 */
[----:B------:R-:W-:Y:S02]  /*6900*/  HADD2.F32 R118, -RZ, R118.H1_H1 ;  /* 0x30000076ff767230 */ /* 0x000fe40000004100 */
[C---:B------:R-:W-:Y:S01]  /*6910*/  FFMA R11, R73.reuse, R80, R11 ;  /* 0x00000050490b7223 */ /* 0x040fe2000000000b */
[C---:B------:R-:W-:Y:S01]  /*6920*/  FFMA R8, R73.reuse, R81, R8 ;  /* 0x0000005149087223 */ /* 0x040fe20000000008 */
[----:B------:R-:W-:Y:S01]  /*6930*/  F2FP.F16.E5M2.UNPACK_B R120, R151.H1 ;  /* 0x00000097ff78723e */ /* 0x000fe200030004ff */
[----:B------:R-:W-:Y:S01]  /*6940*/  FFMA R9, R73, R82, R9 ;  /* 0x0000005249097223 */ /* 0x000fe20000000009 */
[C---:B------:R-:W-:Y:S01]  /*6950*/  FMUL R10, R70.reuse, R14 ;  /* 0x0000000e460a7220 */ /* 0x040fe20000400000 */
[----:B------:R-:W-:Y:S01]  /*6960*/  F2FP.F16.E5M2.UNPACK_B R122, R152 ;  /* 0x00000098ff7a723e */ /* 0x000fe200020004ff */
[C---:B------:R-:W-:Y:S01]  /*6970*/  FMUL R15, R70.reuse, R15 ;  /* 0x0000000f460f7220 */ /* 0x040fe20000400000 */
[----:B------:R-:W-:Y:S01]  /*6980*/  HADD2.F32 R87, -RZ, R88.H0_H0 ;  /* 0x20000058ff577230 */ /* 0x000fe20000004100 */
[----:B------:R-:W-:Y:S01]  /*6990*/  F2FP.SATFINITE.E5M2.F32.PACK_AB_MERGE_C R174, R11, R6, RZ ;  /* 0x000000060bae723e */ /* 0x000fe200048060ff */
[C---:B------:R-:W-:Y:S01]  /*69a0*/  FFMA R10, R73.reuse, R83, R10 ;  /* 0x00000053490a7223 */ /* 0x040fe2000000000a */
[C---:B------:R-:W-:Y:S01]  /*69b0*/  FFMA R15, R73.reuse, R84, R15 ;  /* 0x00000054490f7223 */ /* 0x040fe2000000000f */
[C---:B------:R-:W-:Y:S01]  /*69c0*/  FFMA R12, R73.reuse, R85, R12 ;  /* 0x00000055490c7223 */ /* 0x040fe2000000000c */
[----:B------:R-:W-:Y:S01]  /*69d0*/  F2FP.F16.E5M2.UNPACK_B R124, R152.H1 ;  /* 0x00000098ff7c723e */ /* 0x000fe200030004ff */
[----:B------:R-:W-:Y:S01]  /*69e0*/  FFMA R13, R73, R86, R13 ;  /* 0x00000056490d7223 */ /* 0x000fe2000000000d */
[----:B------:R-:W-:Y:S01]  /*69f0*/  F2FP.SATFINITE.E5M2.F32.PACK_AB_MERGE_C R173, R5, R4, R174 ;  /* 0x0000000405ad723e */ /* 0x000fe200048060ae */
[--C-:B------:R-:W-:Y:S01]  /*6a00*/  HADD2.F32 R121, -RZ, R122.reuse.H0_H0 ;  /* 0x2000007aff797230 */ /* 0x100fe20000004100 */
[----:B------:R-:W-:Y:S01]  /*6a10*/  F2FP.SATFINITE.E5M2.F32.PACK_AB_MERGE_C R174, R15, R10, RZ ;  /* 0x0000000a0fae723e */ /* 0x000fe200048060ff */
[----:B------:R-:W-:Y:S02]  /*6a20*/  HADD2.F32 R122, -RZ, R122.H1_H1 ;  /* 0x3000007aff7a7230 */ /* 0x000fe40000004100 */
[C---:B------:R-:W-:Y:S01]  /*6a30*/  FMUL R14, R70.reuse, R18 ;  /* 0x00000012460e7220 */ /* 0x040fe20000400000 */
[----:B------:R-:W-:Y:S01]  /*6a40*/  HADD2.F32 R88, -RZ, R88.H1_H1 ;  /* 0x30000058ff587230 */ /* 0x000fe20000004100 */
[----:B------:R-:W-:Y:S01]  /*6a50*/  F2FP.SATFINITE.E5M2.F32.PACK_AB_MERGE_C R174, R9, R8, R174 ;  /* 0x0000000809ae723e */ /* 0x000fe200048060ae */
[C---:B------:R-:W-:Y:S01]  /*6a60*/  FMUL R19, R70.reuse, R19 ;  /* 0x0000001346137220 */ /* 0x040fe20000400000 */
[--C-:B------:R-:W-:Y:S02]  /*6a70*/  HADD2.F32 R91, -RZ, R92.reuse.H0_H0 ;  /* 0x2000005cff5b7230 */ /* 0x100fe40000004100 */
[C---:B------:R-:W-:Y:S01]  /*6a80*/  FFMA R14, R73.reuse, R87, R14 ;  /* 0x00000057490e7223 */ /* 0x040fe2000000000e */
[----:B------:R-:W-:Y:S02]  /*6a90*/  HADD2.F32 R92, -RZ, R92.H1_H1 ;  /* 0x3000005cff5c7230 */ /* 0x000fe40000004100 */
[C---:B------:R-:W-:Y:S01]  /*6aa0*/  FFMA R19, R73.reuse, R88, R19 ;  /* 0x0000005849137223 */ /* 0x040fe20000000013 */
[C---:B------:R-:W-:Y:S01]  /*6ab0*/  FFMA R16, R73.reuse, R89, R16 ;  /* 0x0000005949107223 */ /* 0x040fe20000000010 */
        /* <DEDUP_REMOVED lines=17> */
[----:B------:R1:W-:Y:S01]  /*6bd0*/  STS.128 [R137+UR44+0x4200], R172 ;  /* 0x004200ac89007988 */ /* 0x0003e20008000c2c */
[----:B------:R-:W-:Y:S01]  /*6be0*/  F2FP.SATFINITE.E5M2.F32.PACK_AB_MERGE_C R180, R17, R16, R180 ;  /* 0x0000001011b4723e */ /* 0x000fe200048060b4 */
[C---:B------:R-:W-:Y:S01]  /*6bf0*/  FFMA R22, R73.reuse, R95, R22 ;  /* 0x0000005f49167223 */ /* 0x040fe20000000016 */
[C---:B------:R-:W-:Y:S01]  /*6c00*/  FMUL R27, R70.reuse, R27 ;  /* 0x0000001b461b7220 */ /* 0x040fe20000400000 */
[--C-:B------:R-:W-:Y:S02]  /*6c10*/  HADD2.F32 R99, -RZ, R100.reuse.H0_H0 ;  /* 0x20000064ff637230 */ /* 0x100fe40000004100 */
[C---:B------:R-:W-:Y:S01]  /*6c20*/  FMUL R26, R70.reuse, R30 ;  /* 0x0000001e461a7220 */ /* 0x040fe20000400000 */
[----:B------:R-:W-:Y:S02]  /*6c30*/  HADD2.F32 R100, -RZ, R100.H1_H1 ;  /* 0x30000064ff647230 */ /* 0x000fe40000004100 */
[C---:B------:R-:W-:Y:S01]  /*6c40*/  FFMA R27, R73.reuse, R96, R27 ;  /* 0x00000060491b7223 */ /* 0x040fe2000000001b */
[C---:B------:R-:W-:Y:S01]  /*6c50*/  FFMA R24, R73.reuse, R97, R24 ;  /* 0x0000006149187223 */ /* 0x040fe20000000018 */
[C---:B------:R-:W-:Y:S01]  /*6c60*/  FFMA R25, R73.reuse, R98, R25 ;  /* 0x0000006249197223 */ /* 0x040fe20000000019 */
[----:B------:R-:W-:Y:S01]  /*6c70*/  F2FP.F16.E5M2.UNPACK_B R130, R154 ;  /* 0x0000009aff82723e */ /* 0x000fe200020004ff */
[----:B------:R-:W-:Y:S01]  /*6c80*/  FFMA R26, R73, R99, R26 ;  /* 0x00000063491a7223 */ /* 0x000fe2000000001a */
[----:B------:R-:W-:Y:S01]  /*6c90*/  F2FP.SATFINITE.E5M2.F32.PACK_AB_MERGE_C R181, R27, R22, RZ ;  /* 0x000000161bb5723e */ /* 0x000fe200048060ff */
[C---:B------:R-:W-:Y:S01]  /*6ca0*/  FMUL R31, R70.reuse, R31 ;  /* 0x0000001f461f7220 */ /* 0x040fe20000400000 */
[--C-:B------:R-:W-:Y:S02]  /*6cb0*/  HADD2.F32 R103, -RZ, R104.reuse.H0_H0 ;  /* 0x20000068ff677230 */ /* 0x100fe40000004100 */
[C---:B------:R-:W-:Y:S01]  /*6cc0*/  FMUL R30, R70.reuse, R34 ;  /* 0x00000022461e7220 */ /* 0x040fe20000400000 */
[----:B------:R-:W-:Y:S01]  /*6cd0*/  HADD2.F32 R104, -RZ, R104.H1_H1 ;  /* 0x30000068ff687230 */ /* 0x000fe20000004100 */
[----:B------:R-:W-:Y:S01]  /*6ce0*/  F2FP.SATFINITE.E5M2.F32.PACK_AB_MERGE_C R181, R21, R20, R181 ;  /* 0x0000001415b5723e */ /* 0x000fe200048060b5 */
[C---:B------:R-:W-:Y:S01]  /*6cf0*/  FFMA R31, R73.reuse, R100, R31 ;  /* 0x00000064491f7223 */ /* 0x040fe2000000001f */
[C---:B------:R-:W-:Y:S01]  /*6d00*/  FFMA R28, R73.reuse, R101, R28 ;  /* 0x00000065491c7223 */ /* 0x040fe2000000001c */
[C---:B------:R-:W-:Y:S01]  /*6d10*/  FFMA R29, R73.reuse, R102, R29 ;  /* 0x00000066491d7223 */ /* 0x040fe2000000001d */
[----:B------:R-:W-:Y:S01]  /*6d20*/  F2FP.F16.E5M2.UNPACK_B R132, R154.H1 ;  /* 0x0000009aff84723e */ /* 0x000fe200030004ff */
[----:B------:R-:W-:Y:S01]  /*6d30*/  FFMA R30, R73, R103, R30 ;  /* 0x00000067491e7223 */ /* 0x000fe2000000001e */
[----:B------:R-:W-:Y:S01]  /*6d40*/  F2FP.SATFINITE.E5M2.F32.PACK_AB_MERGE_C R182, R31, R26, RZ ;  /* 0x0000001a1fb6723e */ /* 0x000fe200048060ff */
[----:B------:R-:W-:Y:S02]  /*6d50*/  HADD2.F32 R129, -RZ, R130.H0_H0 ;  /* 0x20000082ff817230 */ /* 0x000fe40000004100 */
[C---:B------:R-:W-:Y:S01]  /*6d60*/  FMUL R35, R70.reuse, R35 ;  /* 0x0000002346237220 */ /* 0x040fe20000400000 */
[----:B------:R-:W-:Y:S01]  /*6d70*/  HADD2.F32 R107, -RZ, R108.H0_H0 ;  /* 0x2000006cff6b7230 */ /* 0x000fe20000004100 */
[----:B------:R-:W-:Y:S01]  /*6d80*/  F2FP.SATFINITE.E5M2.F32.PACK_AB_MERGE_C R182, R25, R24, R182 ;  /* 0x0000001819b6723e */ /* 0x000fe200048060b6 */
[----:B------:R-:W-:Y:S02]  /*6d90*/  HADD2.F32 R130, -RZ, R130.H1_H1 ;  /* 0x30000082ff827230 */ /* 0x000fe40000004100 */
[C---:B------:R-:W-:Y:S01]  /*6da0*/  FFMA R35, R73.reuse, R104, R35 ;  /* 0x0000006849237223 */ /* 0x040fe20000000023 */
[C---:B------:R-:W-:Y:S01]  /*6db0*/  FFMA R32, R73.reuse, R105, R32 ;  /* 0x0000006949207223 */ /* 0x040fe20000000020 */
[----:B------:R-:W-:Y:S01]  /*6dc0*/  FFMA R33, R73, R106, R33 ;  /* 0x0000006a49217223 */ /* 0x000fe20000000021 */
[----:B------:R-:W-:Y:S02]  /*6dd0*/  HADD2.F32 R108, -RZ, R108.H1_H1 ;  /* 0x3000006cff6c7230 */ /* 0x000fe40000004100 */
        /* <DEDUP_REMOVED lines=16> */
[----:B------:R1:W-:Y:S01]  /*6ee0*/  STS.128 [R179+0x4010], R180 ;  /* 0x004010b4b3007388 */ /* 0x0003e20000000c00 */
[----:B------:R-:W-:Y:S01]  /*6ef0*/  F2FP.SATFINITE.E5M2.F32.PACK_AB_MERGE_C R188, R33, R32, R188 ;  /* 0x0000002021bc723e */ /* 0x000fe200048060bc */
[C---:B------:R-:W-:Y:S01]  /*6f00*/  FFMA R38, R73.reuse, R111, R38 ;  /* 0x0000006f49267223 */ /* 0x040fe20000000026 */
[C---:B------:R-:W-:Y:S01]  /*6f10*/  FMUL R43, R70.reuse, R43 ;  /* 0x0000002b462b7220 */ /* 0x040fe20000400000 */
[--C-:B------:R-:W-:Y:S02]  /*6f20*/  HADD2.F32 R115, -RZ, R116.reuse.H0_H0 ;  /* 0x20000074ff737230 */ /* 0x100fe40000004100 */
[----:B------:R-:W-:Y:S01]  /*6f30*/  FMUL R42, R70, R46 ;  /* 0x0000002e462a7220 */ /* 0x000fe20000400000 */
[----:B------:R-:W-:Y:S02]  /*6f40*/  HADD2.F32 R116, -RZ, R116.H1_H1 ;  /* 0x30000074ff747230 */ /* 0x000fe40000004100 */
[C---:B------:R-:W-:Y:S01]  /*6f50*/  FFMA R43, R73.reuse, R112, R43 ;  /* 0x00000070492b7223 */ /* 0x040fe2000000002b */
[C---:B------:R-:W-:Y:S01]  /*6f60*/  FFMA R40, R73.reuse, R113, R40 ;  /* 0x0000007149287223 */ /* 0x040fe20000000028 */
[C---:B------:R-:W-:Y:S01]  /*6f70*/  FFMA R41, R73.reuse, R114, R41 ;  /* 0x0000007249297223 */ /* 0x040fe20000000029 */
[----:B------:R-:W-:Y:S01]  /*6f80*/  ISETP.NE.AND P0, PT, R178, RZ, PT ;  /* 0x000000ffb200720c */ /* 0x000fe20003f05270 */
        /* <DEDUP_REMOVED lines=10> */
[C---:B------:R-:W-:Y:S01]  /*7030*/  FMUL R51, R70.reuse, R51 ;  /* 0x0000003346337220 */ /* 0x040fe20000400000 */
[--C-:B------:R-:W-:Y:S02]  /*7040*/  HADD2.F32 R123, -RZ, R124.reuse.H0_H0 ;  /* 0x2000007cff7b7230 */ /* 0x100fe40000004100 */
[C---:B------:R-:W-:Y:S01]  /*7050*/  FFMA R46, R73.reuse, R119, R46 ;  /* 0x00000077492e7223 */ /* 0x040fe2000000002e */
[----:B------:R-:W-:Y:S02]  /*7060*/  HADD2.F32 R124, -RZ, R124.H1_H1 ;  /* 0x3000007cff7c7230 */ /* 0x000fe40000004100 */
[C---:B------:R-:W-:Y:S01]  /*7070*/  FMUL R50, R70.reuse, R54 ;  /* 0x0000003646327220 */ /* 0x040fe20000400000 */
[C---:B------:R-:W-:Y:S01]  /*7080*/  FFMA R51, R73.reuse, R120, R51 ;  /* 0x0000007849337223 */ /* 0x040fe20000000033 */
[C---:B------:R-:W-:Y:S01]  /*7090*/  FMUL R55, R70.reuse, R55 ;  /* 0x0000003746377220 */ /* 0x040fe20000400000 */
[C---:B------:R-:W-:Y:S01]  /*70a0*/  FFMA R48, R73.reuse, R121, R48 ;  /* 0x0000007949307223 */ /* 0x040fe20000000030 */
[C---:B------:R-:W-:Y:S01]  /*70b0*/  FFMA R49, R73.reuse, R122, R49 ;  /* 0x0000007a49317223 */ /* 0x040fe20000000031 */
        /* <DEDUP_REMOVED lines=20> */
[----:B------:R-:W-:Y:S01]  /*7200*/  FFMA R63, R73, R132, R63 ;  /* 0x00000084493f7223 */ /* 0x000fe2000000003f */
[----:B------:R-:W-:Y:S01]  /*7210*/  FMUL R67, R70, R67 ;  /* 0x0000004346437220 */ /* 0x000fe20000400000 */
[----:B------:R-:W-:Y:S01]  /*7220*/  F2FP.SATFINITE.E5M2.F32.PACK_AB_MERGE_C R190, R47, R42, RZ ;  /* 0x0000002a2fbe723e */ /* 0x000fe200048060ff */
[----:B------:R-:W-:Y:S01]  /*7230*/  FFMA R60, R73, R133, R60 ;  /* 0x00000085493c7223 */ /* 0x000fe2000000003c */
[----:B------:R-:W-:Y:S01]  /*7240*/  F2FP.SATFINITE.E5M2.F32.PACK_AB_MERGE_C R191, R51, R46, RZ ;  /* 0x0000002e33bf723e */ /* 0x000fe200048060ff */
[C---:B------:R-:W-:Y:S01]  /*7250*/  FFMA R61, R73.reuse, R134, R61 ;  /* 0x00000086493d7223 */ /* 0x040fe2000000003d */
[C---:B------:R-:W-:Y:S01]  /*7260*/  FFMA R62, R73.reuse, R135, R62 ;  /* 0x00000087493e7223 */ /* 0x040fe2000000003e */
[----:B------:R-:W-:Y:S01]  /*7270*/  FFMA R67, R73, R136, R67 ;  /* 0x0000008849437223 */ /* 0x000fe20000000043 */
[----:B------:R-:W-:Y:S02]  /*7280*/  F2FP.SATFINITE.E5M2.F32.PACK_AB_MERGE_C R190, R41, R40, R190 ;  /* 0x0000002829be723e */ /* 0x000fe400048060be */
[----:B------:R-:W-:Y:S02]  /*7290*/  F2FP.SATFINITE.E5M2.F32.PACK_AB_MERGE_C R191, R45, R44, R191 ;  /* 0x0000002c2dbf723e */ /* 0x000fe400048060bf */
[----:B------:R-:W-:Y:S02]  /*72a0*/  F2FP.SATFINITE.E5M2.F32.PACK_AB_MERGE_C R196, R55, R50, RZ ;  /* 0x0000003237c4723e */ /* 0x000fe400048060ff */
[----:B------:R-:W-:Y:S01]  /*72b0*/  F2FP.SATFINITE.E5M2.F32.PACK_AB_MERGE_C R197, R59, R54, RZ ;  /* 0x000000363bc5723e */ /* 0x000fe200048060ff */
[----:B------:R1:W-:Y:S01]  /*72c0*/  STS.128 [R185+0x4020], R188 ;  /* 0x004020bcb9007388 */ /* 0x0003e20000000c00 */
[----:B------:R-:W-:Y:S02]  /*72d0*/  F2FP.SATFINITE.E5M2.F32.PACK_AB_MERGE_C R198, R63, R58, RZ ;  /* 0x0000003a3fc6723e */ /* 0x000fe400048060ff */
[----:B------:R-:W-:Y:S02]  /*72e0*/  F2FP.SATFINITE.E5M2.F32.PACK_AB_MERGE_C R199, R67, R62, RZ ;  /* 0x0000003e43c7723e */ /* 0x000fe400048060ff */
[----:B------:R-:W-:Y:S02]  /*72f0*/  F2FP.SATFINITE.E5M2.F32.PACK_AB_MERGE_C R196, R49, R48, R196 ;  /* 0x0000003031c4723e */ /* 0x000fe400048060c4 */
[----:B------:R-:W-:Y:S02]  /*7300*/  F2FP.SATFINITE.E5M2.F32.PACK_AB_MERGE_C R197, R53, R52, R197 ;  /* 0x0000003435c5723e */ /* 0x000fe400048060c5 */
[----:B------:R-:W-:Y:S02]  /*7310*/  F2FP.SATFINITE.E5M2.F32.PACK_AB_MERGE_C R198, R57, R56, R198 ;  /* 0x0000003839c6723e */ /* 0x000fe400048060c6 */
[----:B------:R-:W-:Y:S02]  /*7320*/  F2FP.SATFINITE.E5M2.F32.PACK_AB_MERGE_C R199, R61, R60, R199 ;  /* 0x0000003c3dc7723e */ /* 0x000fe400048060c7 */
[----:B------:R-:W-:Y:S02]  /*7330*/  LEA R193, R166, UR44, 0x3 ;  /* 0x0000002ca6c17c11 */ /* 0x000fe4000f8e18ff */
[----:B------:R-:W-:Y:S01]  /*7340*/  @P6 SHF.L.U32 R204, R165, 0x1f, RZ ;  /* 0x0000001fa5cc6819 */ /* 0x000fe200000006ff */
[----:B------:R1:W-:Y:S01]  /*7350*/  STS.128 [R184+0x4010], R196 ;  /* 0x004010c4b8007388 */ /* 0x0003e20000000c00 */
[----:B------:R-:W-:Y:S01]  /*7360*/  @!PT LDS RZ, [RZ] ;  /* 0x00000000fffff984 */ /* 0x000fe20000000800 */
[----:B------:R-:W-:Y:S01]  /*7370*/  @!PT LDS RZ, [RZ] ;  /* 0x00000000fffff984 */ /* 0x000fe20000000800 */
[----:B------:R-:W-:Y:S01]  /*7380*/  @!PT LDS RZ, [RZ] ;  /* 0x00000000fffff984 */ /* 0x000fe20000000800 */
[----:B------:R-:W-:Y:S01]  /*7390*/  @!PT LDS RZ, [RZ] ;  /* 0x00000000fffff984 */ /* 0x000fe20000000800 */
[----:B------:R2:W-:Y:S07]  /*73a0*/  MEMBAR.ALL.CTA ;  /* 0x0000000000007992 */ /* 0x0005ee0000008000 */
[----:B--2---:R-:W2:Y:S02]  /*73b0*/  FENCE.VIEW.ASYNC.S ;  /* 0x00000000000073c6 */ /* 0x004ea40000000000 */
[----:B--2---:R-:W-:Y:S06]  /*73c0*/  BAR.SYNC.DEFER_BLOCKING 0x1, 0x80 ;  /* 0x0042000000007b1d */ /* 0x004fec0000010000 */
[----:B------:R-:W-:Y:S05]  /*73d0*/  @P0 BRA `(.L_x_105) ;  /* 0x0000000000280947 */ /* 0x000fea0003800000 */
[----:B------:R-:W2:Y:S01]  /*73e0*/  LDCU.64 UR6, c[0x0][0x348] ;  /* 0x00006900ff0677ac */ /* 0x000ea20008000a00 */
[----:B------:R-:W-:Y:S01]  /*73f0*/  UIADD3 UR4, UPT, UPT, UR44, 0x4200, URZ ;  /* 0x000042002c047890 */ /* 0x000fe2000fffe0ff */
[----:B------:R-:W-:Y:S05]  /*7400*/  UMOV UR51, UR36 ;  /* 0x0000002400337c82 */ /* 0x000fea0008000000 */
[----:B------:R-:W-:Y:S04]  /*7410*/  MOV R177, UR4 ;  /* 0x0000000400b17c02 */ /* 0x000fe80008000f00 */
[----:B------:R-:W-:Y:S01]  /*7420*/  R2UR UR48, R177 ;  /* 0x00000000b13072ca */ /* 0x000fe200000e0000 */
[----:B--2---:R-:W-:Y:S04]  /*7430*/  UIADD3 UR4, UP0, UPT, UR6, 0x680, URZ ;  /* 0x0000068006047890 */ /* 0x004fe8000ff1e0ff */
[----:B------:R-:W-:Y:S09]  /*7440*/  UIADD3.X UR5, UPT, UPT, URZ, UR7, URZ, UP0, !UPT ;  /* 0x00000007ff057290 */ /* 0x000ff200087fe4ff */
[----:B------:R2:W-:Y:S01]  /*7450*/  UTMASTG.3D [UR48], [UR4] ;  /* 0x00000030040073b5 */ /* 0x0005e20008010000 */
[----:B------:R0:W-:Y:S01]  /*7460*/  UTMACMDFLUSH ;  /* 0x00000000000079b7 */ /* 0x0001e20000000000 */
[----:B--2---:R-:W-:Y:S04]  /*7470*/  DEPBAR.LE SB0, 0x1 ;  /* 0x000080400000791a */ /* 0x004fe80000000000 */
.L_x_105:
[----:B------:R-:W-:Y:S05]  /*7480*/  BSYNC.RECONVERGENT B0 ;  /* 0x0000000000007941 */ /* 0x000fea0003800200 */
.L_x_104:
[----:B------:R-:W-:Y:S06]  /*7490*/  BAR.SYNC.DEFER_BLOCKING 0x1, 0x80 ;  /* 0x0042000000007b1d */ /* 0x000fec0000010000 */
[----:B------:R-:W2:Y:S01]  /*74a0*/  @P6 SYNCS.PHASECHK.TRANS64.TRYWAIT P0, [R193+URZ+0x60], R204 ;  /* 0x000060ccc10065a7 */ /* 0x000ea200080011ff */
[----:B------:R-:W-:Y:S01]  /*74b0*/  BSSY B1, `(.L_x_106) ;  /* 0x0000023000017945 */ /* 0x000fe20003800000 */
[----:B--2---:R-:W-:Y:S03]  /*74c0*/  @P6 SEL R187, RZ, 0x1, !P0 ;  /* 0x00000001ffbb6807 */ /* 0x004fe60004000000 */
[----:B------:R-:W-:Y:S05]  /*74d0*/  @!P6 BRA `(.L_x_107) ;  /* 0x000000000080e947 */ /* 0x000fea0003800000 */
[----:B------:R-:W-:Y:S01]  /*74e0*/  ISETP.NE.AND P1, PT, R192, RZ, PT ;  /* 0x000000ffc000720c */ /* 0x000fe20003f25270 */
[----:B------:R-:W-:Y:S01]  /*74f0*/  BSSY B0, `(.L_x_108) ;  /* 0x000000a000007945 */ /* 0x000fe20003800000 */
[----:B------:R-:W-:Y:S11]  /*7500*/  ISETP.NE.AND P0, PT, R187, RZ, PT ;  /* 0x000000ffbb00720c */ /* 0x000ff60003f05270 */
[----:B------:R-:W-:Y:S04]  /*7510*/  @P1 IMAD R3, R166, 0x2000, R171 ;  /* 0x00002000a6031824 */ /* 0x000fe800078e02ab */
[C---:B------:R-:W-:Y:S01]  /*7520*/  @P1 IMAD.IADD R5, R3.reuse, 0x1, R194 ;  /* 0x0000000103051824 */ /* 0x040fe200078e02c2 */
[----:B------:R-:W-:Y:S03]  /*7530*/  @P1 IADD3 R202, PT, PT, R3, R202, RZ ;  /* 0x000000ca03ca1210 */ /* 0x000fe60007ffe0ff */
[----:B------:R-:W-:Y:S01]  /*7540*/  @P1 IMAD.IADD R200, R200, 0x1, R5 ;  /* 0x00000001c8c81824 */ /* 0x000fe200078e0205 */
[----:B------:R-:W-:Y:S06]  /*7550*/  @P0 BRA `(.L_x_109) ;  /* 0x00000000000c0947 */ /* 0x000fec0003800000 */
[----:B------:R-:W-:Y:S04]  /*7560*/  SHF.L.U32 R0, R165, 0x1f, RZ ;  /* 0x0000001fa5007819 */ /* 0x000fe800000006ff */
[----:B------:R-:W2:Y:S02]  /*7570*/  SYNCS.PHASECHK.TRANS64.TRYWAIT P0, [R193+URZ+0x60], R0 ;  /* 0x00006000c10075a7 */ /* 0x000ea400080011ff */
[----:B--2---:R-:W-:Y:S05]  /*7580*/  @!P0 BRA `(.L_x_110) ;  /* 0x0000001c00f08947 */ /* 0x004fea0003800000 */
.L_x_109:
[----:B------:R-:W-:Y:S05]  /*7590*/  BSYNC B0 ;  /* 0x0000000000007941 */ /* 0x000fea0003800000 */
.L_x_108:
[----:B------:R-:W-:Y:S01]  /*75a0*/  ISETP.NE.AND P0, PT, R192, RZ, PT ;  /* 0x000000ffc000720c */ /* 0x000fe20003f05270 */
[----:B--2---:R-:W-:Y:S02]  /*75b0*/  VIADD R193, R193, 0x70 ;  /* 0x00000070c1c17836 */ /* 0x004fe40000000000 */
[----:B------:R-:W-:Y:S02]  /*75c0*/  IMAD.U32 R0, RZ, RZ, UR45 ;  /* 0x0000002dff007e24 */ /* 0x000fe4000f8e00ff */
[----:B------:R-:W-:Y:S03]  /*75d0*/  VIADD R166, R166, 0x1 ;  /* 0x00000001a6a67836 */ /* 0x000fe60000000000 */
[----:B------:R-:W-:Y:S05]  /*75e0*/  PRMT R0, R0, 0x654, R193 ;  /* 0x0000065400007816 */ /* 0x000fea00000000c1 */
[----:B------:R2:W3:Y:S04]  /*75f0*/  @P0 LDS.128 R140, [R3] ;  /* 0x00000000038c0984 */ /* 0x0004e80000000c00 */
[----:B------:R2:W4:Y:S04]  /*7600*/  @P0 LDS.128 R144, [R5+0x10] ;  /* 0x0000100005900984 */ /* 0x0005280000000c00 */
        /* <DEDUP_REMOVED lines=12> */
[----:B--234-:R-:W-:Y:S02]  /*76d0*/  LOP3.LUT R165, R165, R0, RZ, 0x3c, !PT ;  /* 0x00000000a5a57212 */ /* 0x01cfe400078e3cff */
.L_x_107:
[----:B------:R-:W-:Y:S05]  /*76e0*/  BSYNC B1 ;  /* 0x0000000000017941 */ /* 0x000fea0003800000 */
.L_x_106:
[----:B------:R-:W-:Y:S05]  /*76f0*/  VIADD R0, R71, 0x40 ;  /* 0x0000004047007836 */ /* 0x000fea0000000000 */
[----:B------:R-:W-:Y:S04]  /*7700*/  SHF.R.U32.HI R0, RZ, 0x15, R0 ;  /* 0x00000015ff007819 */ /* 0x000fe80000011600 */
[----:B------:R-:W-:Y:S11]  /*7710*/  LOP3.LUT P0, RZ, R0, 0x3, R159, 0x48, !PT ;  /* 0x0000000300ff7812 */ /* 0x000ff6000780489f */
[----:B------:R-:W-:Y:S02]  /*7720*/  @!UPT UIADD3 URZ, UPT, UPT, URZ, URZ, URZ ;  /* 0x000000fffffff290 */ /* 0x000fe4000fffe0ff */
        /* <DEDUP_REMOVED lines=8> */
[----:B------:R-:W5:Y:S01]  /*77b0*/  LDCU.64 UR4, c[0x4][0x10] ;  /* 0x01000200ff0477ac */ /* 0x000f620008000a00 */
[----:B--2---:R-:W-:Y:S01]  /*77c0*/  MOV R5, UR9 ;  /* 0x0000000900057c02 */ /* 0x004fe20008000f00 */
[----:B------:R-:W-:Y:S01]  /*77d0*/  IMAD.U32 R4, RZ, RZ, UR8 ;  /* 0x00000008ff047e24 */ /* 0x000fe2000f8e00ff */
[----:B---3--:R-:W-:Y:S01]  /*77e0*/  MOV R7, UR7 ;  /* 0x0000000700077c02 */ /* 0x008fe20008000f00 */
[----:B------:R-:W-:Y:S01]  /*77f0*/  IMAD.U32 R6, RZ, RZ, UR6 ;  /* 0x00000006ff067e24 */ /* 0x000fe2000f8e00ff */
[----:B-----5:R-:W-:Y:S01]  /*7800*/  MOV R11, UR5 ;  /* 0x00000005000b7c02 */ /* 0x020fe20008000f00 */
[----:B------:R-:W-:Y:S02]  /*7810*/  IMAD.U32 R10, RZ, RZ, UR4 ;  /* 0x00000004ff0a7e24 */ /* 0x000fe4000f8e00ff */
[----:B------:R-:W-:Y:S07]  /*7820*/  LEPC R20, `(.L_x_111) ;  /* 0x000000001014794e */ /* 0x000fee0000000000 */
[----:B-1--4-:R-:W-:Y:S05]  /*7830*/  CALL.ABS.NOINC R2 ;  /* 0x0000000002007343 */ /* 0x012fea0003c00000 */
.L_x_111:
[----:B------:R-:W-:Y:S01]  /*7840*/  ISETP.NE.AND P0, PT, R178, RZ, PT ;  /* 0x000000ffb200720c */ /* 0x000fe20003f05270 */
[----:B------:R-:W-:Y:S05]  /*7850*/  WARPSYNC.ALL ;  /* 0x0000000000007948 */ /* 0x000fea0003800000 */
[----:B------:R-:W-:Y:S01]  /*7860*/  R2UR UR4, R71 ;  /* 0x00000000470472ca */ /* 0x000fe200000e0000 */
[----:B------:R-:W-:Y:S01]  /*7870*/  BSSY.RECONVERGENT B0, `(.L_x_112) ;  /* 0x000011e000007945 */ /* 0x000fe20003800200 */
[----:B------:R-:W-:Y:S02]  /*7880*/  F2FP.F16.E5M2.UNPACK_B R11, R141 ;  /* 0x0000008dff0b723e */ /* 0x000fe400020004ff */
[----:B------:R-:W-:Y:S02]  /*7890*/  F2FP.F16.E5M2.UNPACK_B R10, R142 ;  /* 0x0000008eff0a723e */ /* 0x000fe400020004ff */
[----:B------:R-:W-:Y:S01]  /*78a0*/  F2FP.F16.E5M2.UNPACK_B R9, R143 ;  /* 0x0000008fff09723e */ /* 0x000fe200020004ff */
[--C-:B------:R-:W-:Y:S01]  /*78b0*/  HADD2.F32 R74, -RZ, R11.reuse.H0_H0 ;  /* 0x2000000bff4a7230 */ /* 0x100fe20000004100 */
[----:B------:R-:W-:Y:S01]  /*78c0*/  F2FP.F16.E5M2.UNPACK_B R8, R144 ;  /* 0x00000090ff08723e */ /* 0x000fe200020004ff */
[----:B------:R-:W-:Y:S01]  /*78d0*/  HADD2.F32 R76, -RZ, R11.H1_H1 ;  /* 0x3000000bff4c7230 */ /* 0x000fe20000004100 */
[----:B------:R-:W-:Y:S01]  /*78e0*/  F2FP.F16.E5M2.UNPACK_B R7, R145 ;  /* 0x00000091ff07723e */ /* 0x000fe200020004ff */
[--C-:B------:R-:W-:Y:S01]  /*78f0*/  HADD2.F32 R77, -RZ, R10.reuse.H0_H0 ;  /* 0x2000000aff4d7230 */ /* 0x100fe20000004100 */
[----:B------:R-:W-:Y:S01]  /*7900*/  F2FP.F16.E5M2.UNPACK_B R6, R146 ;  /* 0x00000092ff06723e */ /* 0x000fe200020004ff */
[----:B------:R-:W-:Y:S01]  /*7910*/  HADD2.F32 R80, -RZ, R10.H1_H1 ;  /* 0x3000000aff507230 */ /* 0x000fe20000004100 */
[----:B------:R-:W-:Y:S01]  /*7920*/  F2FP.F16.E5M2.UNPACK_B R5, R147 ;  /* 0x00000093ff05723e */ /* 0x000fe200020004ff */
[--C-:B------:R-:W-:Y:S01]  /*7930*/  HADD2.F32 R81, -RZ, R9.reuse.H0_H0 ;  /* 0x20000009ff517230 */ /* 0x100fe20000004100 */
[----:B-1----:R-:W-:Y:S01]  /*7940*/  F2FP.F16.E5M2.UNPACK_B R4, R148 ;  /* 0x00000094ff04723e */ /* 0x002fe200020004ff */
[----:B------:R-:W-:Y:S01]  /*7950*/  HADD2.F32 R84, -RZ, R9.H1_H1 ;  /* 0x30000009ff547230 */ /* 0x000fe20000004100 */
[-C--:B------:R-:W-:Y:S01]  /*7960*/  F2FP.F16.E5M2.UNPACK_B R2, R140.reuse ;  /* 0x0000008cff02723e */ /* 0x080fe200020004ff */
[--C-:B------:R-:W-:Y:S01]  /*7970*/  HADD2.F32 R85, -RZ, R8.reuse.H0_H0 ;  /* 0x20000008ff557230 */ /* 0x100fe20000004100 */
[----:B------:R-:W-:Y:S01]  /*7980*/  F2FP.F16.E5M2.UNPACK_B R140, R140.H1 ;  /* 0x0000008cff8c723e */ /* 0x000fe200030004ff */
[----:B------:R-:W-:Y:S01]  /*7990*/  HADD2.F32 R87, -RZ, R8.H1_H1 ;  /* 0x30000008ff577230 */ /* 0x000fe20000004100 */
[----:B------:R-:W-:Y:S01]  /*79a0*/  F2FP.F16.E5M2.UNPACK_B R141, R141.H1 ;  /* 0x0000008dff8d723e */ /* 0x000fe200030004ff */
[--C-:B------:R-:W-:Y:S01]  /*79b0*/  HADD2.F32 R90, -RZ, R7.reuse.H0_H0 ;  /* 0x20000007ff5a7230 */ /* 0x100fe20000004100 */
[----:B------:R-:W-:Y:S01]  /*79c0*/  F2FP.F16.E5M2.UNPACK_B R142, R142.H1 ;  /* 0x0000008eff8e723e */ /* 0x000fe200030004ff */
[----:B------:R-:W-:Y:S01]  /*79d0*/  HADD2.F32 R91, -RZ, R7.H1_H1 ;  /* 0x30000007ff5b7230 */ /* 0x000fe20000004100 */
[----:B------:R-:W-:Y:S01]  /*79e0*/  F2FP.F16.E5M2.UNPACK_B R143, R143.H1 ;  /* 0x0000008fff8f723e */ /* 0x000fe200030004ff */
[--C-:B------:R-:W-:Y:S01]  /*79f0*/  HADD2.F32 R94, -RZ, R6.reuse.H0_H0 ;  /* 0x20000006ff5e7230 */ /* 0x100fe20000004100 */
[----:B------:R-:W-:Y:S01]  /*7a00*/  R2UR UR5, R186 ;  /* 0x00000000ba0572ca */ /* 0x000fe200000e0000 */
[----:B------:R-:W-:Y:S01]  /*7a10*/  HADD2.F32 R95, -RZ, R6.H1_H1 ;  /* 0x30000006ff5f7230 */ /* 0x000fe20000004100 */
        /* <DEDUP_REMOVED lines=9> */
[----:B------:R-:W1:Y:S01]  /*7ab0*/  LDTM.x64 R4, tmem[UR4+0x40] ;  /* 0x00004004000479ee */ /* 0x000e620008340000 */
[--C-:B------:R-:W-:Y:S01]  /*7ac0*/  HADD2.F32 R0, -RZ, R2.reuse.H0_H0 ;  /* 0x20000002ff007230 */ /* 0x100fe20000004100 */
[----:B------:R-:W-:Y:S01]  /*7ad0*/  NOP ;  /* 0x0000000000007918 */ /* 0x000fe20000000000 */
[----:B------:R-:W-:Y:S01]  /*7ae0*/  UIADD3 UR4, UPT, UPT, UR5, 0xd0, URZ ;  /* 0x000000d005047890 */ /* 0x000fe2000fffe0ff */
[----:B------:R-:W-:Y:S01]  /*7af0*/  HADD2.F32 R2, -RZ, R2.H1_H1 ;  /* 0x30000002ff027230 */ /* 0x000fe20000004100 */
[----:B------:R-:W-:Y:S01]  /*7b00*/  F2FP.F16.E5M2.UNPACK_B R127, R154 ;  /* 0x0000009aff7f723e */ /* 0x000fe200020004ff */
[----:B------:R-:W-:Y:S01]  /*7b10*/  HADD2.F32 R78, -RZ, R141.H1_H1 ;  /* 0x3000008dff4e7230 */ /* 0x000fe20000004100 */
[----:B------:R-:W-:Y:S01]  /*7b20*/  UPRMT UR4, UR45, 0x654, UR4 ;  /* 0x000006542d047896 */ /* 0x000fe20008000004 */
[--C-:B------:R-:W-:Y:S01]  /*7b30*/  HADD2.F32 R106, -RZ, R107.reuse.H0_H0 ;  /* 0x2000006bff6a7230 */ /* 0x100fe20000004100 */
[----:B------:R-:W-:Y:S01]  /*7b40*/  F2FP.F16.E5M2.UNPACK_B R130, R155 ;  /* 0x0000009bff82723e */ /* 0x000fe200020004ff */
[----:B------:R-:W-:Y:S01]  /*7b50*/  HADD2.F32 R107, -RZ, R107.H1_H1 ;  /* 0x3000006bff6b7230 */ /* 0x000fe20000004100 */
[----:B------:R-:W-:Y:S01]  /*7b60*/  F2FP.F16.E5M2.UNPACK_B R144, R144.H1 ;  /* 0x00000090ff90723e */ /* 0x000fe200030004ff */
[--C-:B------:R-:W-:Y:S01]  /*7b70*/  HADD2.F32 R110, -RZ, R111.reuse.H0_H0 ;  /* 0x2000006fff6e7230 */ /* 0x100fe20000004100 */
[----:B------:R-:W-:Y:S01]  /*7b80*/  F2FP.F16.E5M2.UNPACK_B R145, R145.H1 ;  /* 0x00000091ff91723e */ /* 0x000fe200030004ff */
[----:B------:R-:W-:Y:S01]  /*7b90*/  HADD2.F32 R111, -RZ, R111.H1_H1 ;  /* 0x3000006fff6f7230 */ /* 0x000fe20000004100 */
[----:B------:R-:W-:Y:S01]  /*7ba0*/  F2FP.F16.E5M2.UNPACK_B R146, R146.H1 ;  /* 0x00000092ff92723e */ /* 0x000fe200030004ff */
[----:B-1----:R-:W-:Y:S01]  /*7bb0*/  SYNCS.ARRIVE.TRANS64.RED.A1T0 RZ, [UR4], RZ ;  /* 0x000000ffffff79a7 */ /* 0x002fe20008100404 */
[--C-:B------:R-:W-:Y:S01]  /*7bc0*/  HADD2.F32 R114, -RZ, R115.reuse.H0_H0 ;  /* 0x20000073ff727230 */ /* 0x100fe20000004100 */
[----:B------:R-:W-:Y:S01]  /*7bd0*/  F2FP.F16.E5M2.UNPACK_B R147, R147.H1 ;  /* 0x00000093ff93723e */ /* 0x000fe200030004ff */
[----:B------:R-:W-:Y:S01]  /*7be0*/  HADD2.F32 R115, -RZ, R115.H1_H1 ;  /* 0x30000073ff737230 */ /* 0x000fe20000004100 */
[----:B------:R-:W-:Y:S01]  /*7bf0*/  F2FP.F16.E5M2.UNPACK_B R148, R148.H1 ;  /* 0x00000094ff94723e */ /* 0x000fe200030004ff */
[--C-:B------:R-:W-:Y:S01]  /*7c00*/  HADD2.F32 R118, -RZ, R119.reuse.H0_H0 ;  /* 0x20000077ff767230 */ /* 0x100fe20000004100 */
[----:B------:R-:W-:Y:S01]  /*7c10*/  F2FP.F16.E5M2.UNPACK_B R149, R149.H1 ;  /* 0x00000095ff95723e */ /* 0x000fe200030004ff */
[----:B------:R-:W-:Y:S02]  /*7c20*/  HADD2.F32 R119, -RZ, R119.H1_H1 ;  /* 0x30000077ff777230 */ /* 0x000fe40000004100 */
[C---:B------:R-:W-:Y:S01]  /*7c30*/  FMUL R4, R70.reuse, R4 ;  /* 0x0000000446047220 */ /* 0x040fe20000400000 */
[C---:B------:R-:W-:Y:S01]  /*7c40*/  FMUL R5, R70.reuse, R5 ;  /* 0x0000000546057220 */ /* 0x040fe20000400000 */
[--C-:B------:R-:W-:Y:S02]  /*7c50*/  HADD2.F32 R3, -RZ, R140.reuse.H0_H0 ;  /* 0x2000008cff037230 */ /* 0x100fe40000004100 */
        /* <DEDUP_REMOVED lines=9> */
[C---:B------:R-:W-:Y:S01]  /*7cf0*/  FMUL R2, R70.reuse, R21 ;  /* 0x0000001546027220 */ /* 0x040fe20000400000 */
[C---:B------:R-:W-:Y:S01]  /*7d00*/  FMUL R21, R70.reuse, R28 ;  /* 0x0000001c46157220 */ /* 0x040fe20000400000 */
[----:B------:R-:W-:Y:S02]  /*7d10*/  HADD2.F32 R122, -RZ, R123.H0_H0 ;  /* 0x2000007bff7a7230 */ /* 0x000fe40000004100 */
[C---:B------:R-:W-:Y:S01]  /*7d20*/  FMUL R6, R70.reuse, R6 ;  /* 0x0000000646067220 */ /* 0x040fe20000400000 */
[----:B------:R-:W-:Y:S02]  /*7d30*/  HADD2.F32 R72, -RZ, R140.H1_H1 ;  /* 0x3000008cff487230 */ /* 0x000fe40000004100 */
[C---:B------:R-:W-:Y:S01]  /*7d40*/  FMUL R7, R70.reuse, R7 ;  /* 0x0000000746077220 */ /* 0x040fe20000400000 */
[----:B------:R-:W-:Y:S02]  /*7d50*/  HADD2.F32 R75, -RZ, R141.H0_H0 ;  /* 0x2000008dff4b7230 */ /* 0x000fe40000004100 */
[C---:B------:R-:W-:Y:S01]  /*7d60*/  FFMA R6, R73.reuse, R3, R6 ;  /* 0x0000000349067223 */ /* 0x040fe20000000006 */
[----:B------:R-:W-:Y:S02]  /*7d70*/  HADD2.F32 R123, -RZ, R123.H1_H1 ;  /* 0x3000007bff7b7230 */ /* 0x000fe40000004100 */
[C---:B------:R-:W-:Y:S01]  /*7d80*/  FFMA R7, R73.reuse, R72, R7 ;  /* 0x0000004849077223 */ /* 0x040fe20000000007 */
[C---:B------:R-:W-:Y:S01]  /*7d90*/  FFMA R8, R73.reuse, R74, R8 ;  /* 0x0000004a49087223 */ /* 0x040fe20000000008 */
[----:B------:R-:W-:Y:S01]  /*7da0*/  FFMA R9, R73, R76, R9 ;  /* 0x0000004c49097223 */ /* 0x000fe20000000009 */
[--C-:B------:R-:W-:Y:S02]  /*7db0*/  HADD2.F32 R126, -RZ, R127.reuse.H0_H0 ;  /* 0x2000007fff7e7230 */ /* 0x100fe40000004100 */
[C---:B------:R-:W-:Y:S01]  /*7dc0*/  FMUL R10, R70.reuse, R10 ;  /* 0x0000000a460a7220 */ /* 0x040fe20000400000 */
[----:B------:R-:W-:Y:S01]  /*7dd0*/  F2FP.SATFINITE.E5M2.F32.PACK_AB_MERGE_C R76, R7, R6, RZ ;  /* 0x00000006074c723e */ /* 0x000fe200048060ff */
[C---:B------:R-:W-:Y:S01]  /*7de0*/  FMUL R7, R70.reuse, R24 ;  /* 0x0000001846077220 */ /* 0x040fe20000400000 */
[----:B------:R-:W-:Y:S02]  /*7df0*/  HADD2.F32 R127, -RZ, R127.H1_H1 ;  /* 0x3000007fff7f7230 */ /* 0x000fe40000004100 */
[C---:B------:R-:W-:Y:S01]  /*7e00*/  FFMA R10, R73.reuse, R75, R10 ;  /* 0x0000004b490a7223 */ /* 0x040fe2000000000a */
[----:B------:R-:W-:Y:S02]  /*7e10*/  HADD2.F32 R72, -RZ, R130.H0_H0 ;  /* 0x20000082ff487230 */ /* 0x000fe40000004100 */
[C---:B------:R-:W-:Y:S01]  /*7e20*/  FMUL R11, R70.reuse, R11 ;  /* 0x0000000b460b7220 */ /* 0x040fe20000400000 */
[--C-:B------:R-:W-:Y:S02]  /*7e30*/  HADD2.F32 R79, -RZ, R142.reuse.H0_H0 ;  /* 0x2000008eff4f7230 */ /* 0x100fe40000004100 */
[C---:B------:R-:W-:Y:S01]  /*7e40*/  FMUL R14, R70.reuse, R14 ;  /* 0x0000000e460e7220 */ /* 0x040fe20000400000 */
[----:B------:R-:W-:Y:S02]  /*7e50*/  HADD2.F32 R82, -RZ, R142.H1_H1 ;  /* 0x3000008eff527230 */ /* 0x000fe40000004100 */
[C---:B------:R-:W-:Y:S01]  /*7e60*/  FFMA R11, R73.reuse, R78, R11 ;  /* 0x0000004e490b7223 */ /* 0x040fe2000000000b */
[C---:B------:R-:W-:Y:S01]  /*7e70*/  FFMA R12, R73.reuse, R77, R12 ;  /* 0x0000004d490c7223 */ /* 0x040fe2000000000c */
[C---:B------:R-:W-:Y:S01]  /*7e80*/  FFMA R13, R73.reuse, R80, R13 ;  /* 0x00000050490d7223 */ /* 0x040fe2000000000d */
[----:B------:R-:W-:Y:S01]  /*7e90*/  FFMA R14, R73, R79, R14 ;  /* 0x0000004f490e7223 */ /* 0x000fe2000000000e */
[----:B------:R-:W-:Y:S01]  /*7ea0*/  HADD2.F32 R75, -RZ, R130.H1_H1 ;  /* 0x30000082ff4b7230 */ /* 0x000fe20000004100 */
[----:B------:R-:W-:Y:S01]  /*7eb0*/  F2FP.SATFINITE.E5M2.F32.PACK_AB_MERGE_C R78, R11, R10, RZ ;  /* 0x0000000a0b4e723e */ /* 0x000fe200048060ff */
[C---:B------:R-:W-:Y:S01]  /*7ec0*/  FMUL R10, R70.reuse, R25 ;  /* 0x00000019460a7220 */ /* 0x040fe20000400000 */
[C---:B------:R-:W-:Y:S01]  /*7ed0*/  FMUL R25, R70.reuse, R32 ;  /* 0x0000002046197220 */ /* 0x040fe20000400000 */
        /* <DEDUP_REMOVED lines=8> */
[C---:B------:R-:W-:Y:S01]  /*7f60*/  FMUL R19, R70.reuse, R19 ;  /* 0x0000001346137220 */ /* 0x040fe20000400000 */
[--C-:B------:R-:W-:Y:S01]  /*7f70*/  HADD2.F32 R88, -RZ, R144.reuse.H0_H0 ;  /* 0x20000090ff587230 */ /* 0x100fe20000004100 */
[----:B------:R-:W-:Y:S01]  /*7f80*/  F2FP.SATFINITE.E5M2.F32.PACK_AB_MERGE_C R14, R15, R14, RZ ;  /* 0x0000000e0f0e723e */ /* 0x000fe200048060ff */
[----:B------:R-:W-:Y:S02]  /*7f90*/  HADD2.F32 R89, -RZ, R144.H1_H1 ;  /* 0x30000090ff597230 */ /* 0x000fe40000004100 */
[C---:B------:R-:W-:Y:S01]  /*7fa0*/  FFMA R19, R73.reuse, R86, R19 ;  /* 0x0000005649137223 */ /* 0x040fe20000000013 */
[C---:B------:R-:W-:Y:S01]  /*7fb0*/  FFMA R0, R73.reuse, R85, R0 ;  /* 0x0000005549007223 */ /* 0x040fe20000000000 */
[----:B------:R-:W-:Y:S01]  /*7fc0*/  FFMA R2, R73, R87, R2 ;  /* 0x0000005749027223 */ /* 0x000fe20000000002 */
[C---:B------:R-:W-:Y:S01]  /*7fd0*/  FMUL R3, R70.reuse, R22 ;  /* 0x0000001646037220 */ /* 0x040fe20000400000 */
[C---:B------:R-:W-:Y:S01]  /*7fe0*/  FMUL R22, R70.reuse, R29 ;  /* 0x0000001d46167220 */ /* 0x040fe20000400000 */
[----:B------:R-:W-:Y:S01]  /*7ff0*/  F2FP.SATFINITE.E5M2.F32.PACK_AB_MERGE_C R18, R19, R18, RZ ;  /* 0x000000121312723e */ /* 0x000fe200048060ff */
[C---:B------:R-:W-:Y:S01]  /*8000*/  FMUL R29, R70.reuse, R36 ;  /* 0x00000024461d7220 */ /* 0x040fe20000400000 */
        /* <DEDUP_REMOVED lines=8> */
[C---:B------:R-:W-:Y:S01]  /*8090*/  FFMA R11, R73.reuse, R92, R11 ;  /* 0x0000005c490b7223 */ /* 0x040fe2000000000b */
[----:B------:R-:W-:Y:S01]  /*80a0*/  FMUL R26, R70, R33 ;  /* 0x00000021461a7220 */ /* 0x000fe20000400000 */
[----:B------:R-:W-:Y:S01]  /*80b0*/  F2FP.SATFINITE.E5M2.F32.PACK_AB_MERGE_C R3, R6, R3, RZ ;  /* 0x000000030603723e */ /* 0x000fe200048060ff */
        /* <DEDUP_REMOVED lines=9> */
[C---:B------:R-:W-:Y:S01]  /*8150*/  FMUL R30, R70.reuse, R37 ;  /* 0x00000025461e7220 */ /* 0x040fe20000400000 */
[C---:B------:R-:W-:Y:S01]  /*8160*/  FMUL R37, R70.reuse, R44 ;  /* 0x0000002c46257220 */ /* 0x040fe20000400000 */
[C---:B------:R-:W-:Y:S01]  /*8170*/  FMUL R24, R70.reuse, R31 ;  /* 0x0000001f46187220 */ /* 0x040fe20000400000 */
[----:B------:R-:W-:Y:S01]  /*8180*/  F2FP.F16.E5M2.UNPACK_B R150, R150.H1 ;  /* 0x00000096ff96723e */ /* 0x000fe200030004ff */
[--C-:B------:R-:W-:Y:S02]  /*8190*/  HADD2.F32 R100, -RZ, R147.reuse.H0_H0 ;  /* 0x20000093ff647230 */ /* 0x100fe40000004100 */
[----:B------:R-:W-:Y:S01]  /*81a0*/  FMUL R27, R70, R34 ;  /* 0x00000022461b7220 */ /* 0x000fe20000400000 */
[----:B------:R-:W-:Y:S02]  /*81b0*/  HADD2.F32 R101, -RZ, R147.H1_H1 ;  /* 0x30000093ff657230 */ /* 0x000fe40000004100 */
[C---:B------:R-:W-:Y:S01]  /*81c0*/  FFMA R24, R73.reuse, R97, R24 ;  /* 0x0000006149187223 */ /* 0x040fe20000000018 */
[----:B------:R-:W-:Y:S01]  /*81d0*/  F2FP.F16.E5M2.UNPACK_B R151, R151.H1 ;  /* 0x00000097ff97723e */ /* 0x000fe200030004ff */
[C---:B------:R-:W-:Y:S01]  /*81e0*/  FFMA R25, R73.reuse, R98, R25 ;  /* 0x0000006249197223 */ /* 0x040fe20000000019 */
[C---:B------:R-:W-:Y:S01]  /*81f0*/  FFMA R26, R73.reuse, R99, R26 ;  /* 0x00000063491a7223 */ /* 0x040fe2000000001a */
[----:B------:R-:W-:Y:S01]  /*8200*/  F2FP.F16.E5M2.UNPACK_B R152, R152.H1 ;  /* 0x00000098ff98723e */ /* 0x000fe200030004ff */
[C---:B------:R-:W-:Y:S01]  /*8210*/  FFMA R27, R73.reuse, R100, R27 ;  /* 0x00000064491b7223 */ /* 0x040fe2000000001b */
[----:B------:R-:W-:Y:S01]  /*8220*/  F2FP.SATFINITE.E5M2.F32.PACK_AB_MERGE_C R6, R24, R23, RZ ;  /* 0x000000171806723e */ /* 0x000fe200048060ff */
[C---:B------:R-:W-:Y:S01]  /*8230*/  FMUL R34, R70.reuse, R41 ;  /* 0x0000002946227220 */ /* 0x040fe20000400000 */
[C---:B------:R-:W-:Y:S01]  /*8240*/  FMUL R41, R70.reuse, R48 ;  /* 0x0000003046297220 */ /* 0x040fe20000400000 */
[----:B------:R-:W-:Y:S01]  /*8250*/  FMUL R28, R70, R35 ;  /* 0x00000023461c7220 */ /* 0x000fe20000400000 */
[----:B------:R-:W-:Y:S01]  /*8260*/  F2FP.F16.E5M2.UNPACK_B R153, R153.H1 ;  /* 0x00000099ff99723e */ /* 0x000fe200030004ff */
[--C-:B------:R-:W-:Y:S01]  /*8270*/  HADD2.F32 R104, -RZ, R148.reuse.H0_H0 ;  /* 0x20000094ff687230 */ /* 0x100fe20000004100 */
[----:B------:R-:W-:Y:S01]  /*8280*/  F2FP.SATFINITE.E5M2.F32.PACK_AB_MERGE_C R6, R22, R21, R6 ;  /* 0x000000151606723e */ /* 0x000fe20004806006 */
[C---:B------:R-:W-:Y:S01]  /*8290*/  FFMA R28, R73.reuse, R101, R28 ;  /* 0x00000065491c7223 */ /* 0x040fe2000000001c */
[C---:B------:R-:W-:Y:S01]  /*82a0*/  FFMA R29, R73.reuse, R102, R29 ;  /* 0x00000066491d7223 */ /* 0x040fe2000000001d */
[C---:B------:R-:W-:Y:S01]  /*82b0*/  FFMA R30, R73.reuse, R103, R30 ;  /* 0x00000067491e7223 */ /* 0x040fe2000000001e */
[----:B------:R-:W-:Y:S02]  /*82c0*/  HADD2.F32 R105, -RZ, R148.H1_H1 ;  /* 0x30000094ff697230 */ /* 0x000fe40000004100 */
[C---:B------:R-:W-:Y:S01]  /*82d0*/  FMUL R31, R70.reuse, R38 ;  /* 0x00000026461f7220 */ /* 0x040fe20000400000 */
[----:B------:R-:W-:Y:S01]  /*82e0*/  F2FP.F16.E5M2.UNPACK_B R154, R154.H1 ;  /* 0x0000009aff9a723e */ /* 0x000fe200030004ff */
[C---:B------:R-:W-:Y:S01]  /*82f0*/  FMUL R38, R70.reuse, R45 ;  /* 0x0000002d46267220 */ /* 0x040fe20000400000 */
[C---:B------:R-:W-:Y:S01]  /*8300*/  FMUL R45, R70.reuse, R52 ;  /* 0x00000034462d7220 */ /* 0x040fe20000400000 */
[----:B------:R-:W-:Y:S01]  /*8310*/  F2FP.F16.E5M2.UNPACK_B R155, R155.H1 ;  /* 0x0000009bff9b723e */ /* 0x000fe200030004ff */
[----:B------:R-:W-:Y:S01]  /*8320*/  FFMA R31, R73, R104, R31 ;  /* 0x00000068491f7223 */ /* 0x000fe2000000001f */
[----:B------:R-:W-:Y:S01]  /*8330*/  FMUL R52, R70, R59 ;  /* 0x0000003b46347220 */ /* 0x000fe20000400000 */
[----:B------:R-:W-:Y:S01]  /*8340*/  IADD3 R68, PT, PT, R68, 0x1, RZ ;  /* 0x0000000144447810 */ /* 0x000fe20007ffe0ff */
[C---:B------:R-:W-:Y:S01]  /*8350*/  FMUL R59, R70.reuse, R66 ;  /* 0x00000042463b7220 */ /* 0x040fe20000400000 */
[----:B------:R-:W-:Y:S01]  /*8360*/  F2FP.SATFINITE.E5M2.F32.PACK_AB_MERGE_C R66, R13, R12, R14 ;  /* 0x0000000c0d42723e */ /* 0x000fe2000480600e */
[C---:B------:R-:W-:Y:S01]  /*8370*/  FMUL R32, R70.reuse, R39 ;  /* 0x0000002746207220 */ /* 0x040fe20000400000 */
[--C-:B------:R-:W-:Y:S02]  /*8380*/  HADD2.F32 R108, -RZ, R149.reuse.H0_H0 ;  /* 0x20000095ff6c7230 */ /* 0x100fe40000004100 */
[C---:B------:R-:W-:Y:S01]  /*8390*/  FMUL R35, R70.reuse, R42 ;  /* 0x0000002a46237220 */ /* 0x040fe20000400000 */
[----:B------:R-:W-:Y:S02]  /*83a0*/  HADD2.F32 R109, -RZ, R149.H1_H1 ;  /* 0x30000095ff6d7230 */ /* 0x000fe40000004100 */
[C---:B------:R-:W-:Y:S01]  /*83b0*/  FFMA R32, R73.reuse, R105, R32 ;  /* 0x0000006949207223 */ /* 0x040fe20000000020 */
[----:B------:R-:W-:Y:S01]  /*83c0*/  FMUL R36, R70, R43 ;  /* 0x0000002b46247220 */ /* 0x000fe20000400000 */
[C---:B------:R-:W-:Y:S01]  /*83d0*/  FFMA R33, R73.reuse, R106, R33 ;  /* 0x0000006a49217223 */ /* 0x040fe20000000021 */
[C---:B------:R-:W-:Y:S01]  /*83e0*/  FFMA R34, R73.reuse, R107, R34 ;  /* 0x0000006b49227223 */ /* 0x040fe20000000022 */
[--C-:B------:R-:W-:Y:S01]  /*83f0*/  HADD2.F32 R112, -RZ, R150.reuse.H0_H0 ;  /* 0x20000096ff707230 */ /* 0x100fe20000004100 */
[----:B------:R-:W-:Y:S01]  /*8400*/  F2FP.SATFINITE.E5M2.F32.PACK_AB_MERGE_C R32, R32, R31, RZ ;  /* 0x0000001f2020723e */ /* 0x000fe200048060ff */
[C---:B------:R-:W-:Y:S01]  /*8410*/  FFMA R35, R73.reuse, R108, R35 ;  /* 0x0000006c49237223 */ /* 0x040fe20000000023 */
[----:B------:R-:W-:Y:S02]  /*8420*/  HADD2.F32 R113, -RZ, R150.H1_H1 ;  /* 0x30000096ff717230 */ /* 0x000fe40000004100 */
[----:B------:R-:W-:Y:S01]  /*8430*/  FMUL R39, R70, R46 ;  /* 0x0000002e46277220 */ /* 0x000fe20000400000 */
[----:B------:R-:W-:Y:S01]  /*8440*/  F2FP.SATFINITE.E5M2.F32.PACK_AB_MERGE_C R32, R30, R29, R32 ;  /* 0x0000001d1e20723e */ /* 0x000fe20004806020 */
[C---:B------:R-:W-:Y:S01]  /*8450*/  FFMA R36, R73.reuse, R109, R36 ;  /* 0x0000006d49247223 */ /* 0x040fe20000000024 */
[C---:B------:R-:W-:Y:S01]  /*8460*/  FMUL R40, R70.reuse, R47 ;  /* 0x0000002f46287220 */ /* 0x040fe20000400000 */
        /* <DEDUP_REMOVED lines=10> */
[C---:B------:R-:W-:Y:S01]  /*8510*/  FMUL R50, R70.reuse, R57 ;  /* 0x0000003946327220 */ /* 0x040fe20000400000 */
[C---:B------:R-:W-:Y:S01]  /*8520*/  FMUL R57, R70.reuse, R64 ;  /* 0x0000004046397220 */ /* 0x040fe20000400000 */
[----:B------:R-:W-:Y:S01]  /*8530*/  FFMA R42, R73, R115, R42 ;  /* 0x00000073492a7223 */ /* 0x000fe2000000002a */
[C---:B------:R-:W-:Y:S01]  /*8540*/  FMUL R46, R70.reuse, R53 ;  /* 0x00000035462e7220 */ /* 0x040fe20000400000 */
[--C-:B------:R-:W-:Y:S01]  /*8550*/  HADD2.F32 R120, -RZ, R152.reuse.H0_H0 ;  /* 0x20000098ff787230 */ /* 0x100fe20000004100 */
[----:B------:R-:W-:Y:S01]  /*8560*/  F2FP.SATFINITE.E5M2.F32.PACK_AB_MERGE_C R64, R5, R4, R76 ;  /* 0x000000040540723e */ /* 0x000fe2000480604c */
[C---:B------:R-:W-:Y:S01]  /*8570*/  FMUL R51, R70.reuse, R58 ;  /* 0x0000003a46337220 */ /* 0x040fe20000400000 */
[C---:B------:R-:W-:Y:S01]  /*8580*/  FMUL R53, R70.reuse, R60 ;  /* 0x0000003c46357220 */ /* 0x040fe20000400000 */
[C---:B------:R-:W-:Y:S01]  /*8590*/  FFMA R43, R73.reuse, R116, R43 ;  /* 0x00000074492b7223 */ /* 0x040fe2000000002b */
[----:B------:R-:W-:Y:S02]  /*85a0*/  HADD2.F32 R121, -RZ, R152.H1_H1 ;  /* 0x30000098ff797230 */ /* 0x000fe40000004100 */
[C---:B------:R-:W-:Y:S01]  /*85b0*/  FMUL R47, R70.reuse, R54 ;  /* 0x00000036462f7220 */ /* 0x040fe20000400000 */
[C---:B------:R-:W-:Y:S01]  /*85c0*/  FMUL R58, R70.reuse, R65 ;  /* 0x00000041463a7220 */ /* 0x040fe20000400000 */
[----:B------:R-:W-:Y:S01]  /*85d0*/  FMUL R60, R70, R67 ;  /* 0x00000043463c7220 */ /* 0x000fe20000400000 */
[----:B------:R-:W-:Y:S01]  /*85e0*/  F2FP.SATFINITE.E5M2.F32.PACK_AB_MERGE_C R5, R20, R11, RZ ;  /* 0x0000000b1405723e */ /* 0x000fe200048060ff */
[----:B------:R-:W-:Y:S01]  /*85f0*/  FFMA R44, R73, R117, R44 ;  /* 0x00000075492c7223 */ /* 0x000fe2000000002c */
[C---:B------:R-:W-:Y:S01]  /*8600*/  FMUL R48, R70.reuse, R55 ;  /* 0x0000003746307220 */ /* 0x040fe20000400000 */
[----:B------:R-:W-:Y:S01]  /*8610*/  F2FP.SATFINITE.E5M2.F32.PACK_AB_MERGE_C R65, R9, R8, R78 ;  /* 0x000000080941723e */ /* 0x000fe2000480604e */
[----:B------:R-:W-:Y:S01]  /*8620*/  FFMA R45, R73, R118, R45 ;  /* 0x00000076492d7223 */ /* 0x000fe2000000002d */
[----:B------:R-:W-:Y:S01]  /*8630*/  F2FP.SATFINITE.E5M2.F32.PACK_AB_MERGE_C R67, R17, R16, R18 ;  /* 0x000000101143723e */ /* 0x000fe20004806012 */
[----:B------:R-:W-:Y:S01]  /*8640*/  FMUL R49, R70, R56 ;  /* 0x0000003846317220 */ /* 0x000fe20000400000 */
[C---:B------:R-:W-:Y:S01]  /*8650*/  FFMA R46, R73.reuse, R119, R46 ;  /* 0x00000077492e7223 */ /* 0x040fe2000000002e */
[--C-:B------:R-:W-:Y:S02]  /*8660*/  HADD2.F32 R124, -RZ, R153.reuse.H0_H0 ;  /* 0x20000099ff7c7230 */ /* 0x100fe40000004100 */
[C---:B------:R-:W-:Y:S01]  /*8670*/  FFMA R47, R73.reuse, R120, R47 ;  /* 0x00000078492f7223 */ /* 0x040fe2000000002f */
[----:B------:R1:W-:Y:S01]  /*8680*/  STS.128 [R137+UR44+0x6200], R64 ;  /* 0x0062004089007988 */ /* 0x0003e20008000c2c */
[----:B------:R-:W-:Y:S01]  /*8690*/  HADD2.F32 R125, -RZ, R153.H1_H1 ;  /* 0x30000099ff7d7230 */ /* 0x000fe20000004100 */
[----:B------:R-:W-:Y:S01]  /*86a0*/  F2FP.SATFINITE.E5M2.F32.PACK_AB_MERGE_C R5, R10, R7, R5 ;  /* 0x000000070a05723e */ /* 0x000fe20004806005 */
[C---:B------:R-:W-:Y:S01]  /*86b0*/  FFMA R48, R73.reuse, R121, R48 ;  /* 0x0000007949307223 */ /* 0x040fe20000000030 */
[----:B------:R-:W-:Y:S01]  /*86c0*/  F2FP.SATFINITE.E5M2.F32.PACK_AB_MERGE_C R7, R28, R27, RZ ;  /* 0x0000001b1c07723e */ /* 0x000fe200048060ff */
        /* <DEDUP_REMOVED lines=8> */
[----:B------:R-:W-:Y:S01]  /*8750*/  FMUL R56, R70, R63 ;  /* 0x0000003f46387220 */ /* 0x000fe20000400000 */
[----:B------:R-:W-:Y:S01]  /*8760*/  F2FP.SATFINITE.E5M2.F32.PACK_AB_MERGE_C R4, R2, R0, R3 ;  /* 0x000000000204723e */ /* 0x000fe20004806003 */
[C---:B------:R-:W-:Y:S01]  /*8770*/  FFMA R53, R73.reuse, R126, R53 ;  /* 0x0000007e49357223 */ /* 0x040fe20000000035 */
[----:B------:R-:W-:Y:S01]  /*8780*/  F2FP.SATFINITE.E5M2.F32.PACK_AB_MERGE_C R7, R26, R25, R7 ;  /* 0x000000191a07723e */ /* 0x000fe20004806007 */
[C---:B------:R-:W-:Y:S01]  /*8790*/  FFMA R54, R73.reuse, R127, R54 ;  /* 0x0000007f49367223 */ /* 0x040fe20000000036 */
[--C-:B------:R-:W-:Y:S02]  /*87a0*/  HADD2.F32 R74, -RZ, R155.reuse.H0_H0 ;  /* 0x2000009bff4a7230 */ /* 0x100fe40000004100 */
[C---:B------:R-:W-:Y:S01]  /*87b0*/  FFMA R55, R73.reuse, R128, R55 ;  /* 0x0000008049377223 */ /* 0x040fe20000000037 */
[----:B------:R-:W-:Y:S01]  /*87c0*/  HADD2.F32 R131, -RZ, R155.H1_H1 ;  /* 0x3000009bff837230 */ /* 0x000fe20000004100 */
[----:B------:R1:W-:Y:S01]  /*87d0*/  STS.128 [R179+0x6010], R4 ;  /* 0x00601004b3007388 */ /* 0x0003e20000000c00 */
[----:B------:R-:W-:Y:S01]  /*87e0*/  F2FP.SATFINITE.E5M2.F32.PACK_AB_MERGE_C R35, R36, R35, RZ ;  /* 0x000000232423723e */ /* 0x000fe200048060ff */
[C---:B------:R-:W-:Y:S01]  /*87f0*/  FFMA R56, R73.reuse, R129, R56 ;  /* 0x0000008149387223 */ /* 0x040fe20000000038 */
[----:B------:R-:W-:Y:S01]  /*8800*/  F2FP.SATFINITE.E5M2.F32.PACK_AB_MERGE_C R39, R40, R39, RZ ;  /* 0x000000272827723e */ /* 0x000fe200048060ff */
[C---:B------:R-:W-:Y:S01]  /*8810*/  FFMA R57, R73.reuse, R72, R57 ;  /* 0x0000004849397223 */ /* 0x040fe20000000039 */
[----:B------:R-:W-:Y:S01]  /*8820*/  F2FP.SATFINITE.E5M2.F32.PACK_AB_MERGE_C R43, R44, R43, RZ ;  /* 0x0000002b2c2b723e */ /* 0x000fe200048060ff */
[C---:B------:R-:W-:Y:S01]  /*8830*/  FFMA R58, R73.reuse, R75, R58 ;  /* 0x0000004b493a7223 */ /* 0x040fe2000000003a */
[C---:B------:R-:W-:Y:S01]  /*8840*/  FFMA R59, R73.reuse, R74, R59 ;  /* 0x0000004a493b7223 */ /* 0x040fe2000000003b */
[----:B------:R-:W-:Y:S01]  /*8850*/  F2FP.SATFINITE.E5M2.F32.PACK_AB_MERGE_C R33, R34, R33, R35 ;  /* 0x000000212221723e */ /* 0x000fe20004806023 */
        /* <DEDUP_REMOVED lines=11> */
[----:B------:R-:W-:Y:S05]  /*8910*/  F2FP.SATFINITE.E5M2.F32.PACK_AB_MERGE_C R51, R58, R57, R59 ;  /* 0x000000393a33723e */ /* 0x000fea000480603b */
        /* <DEDUP_REMOVED lines=10> */
[----:B------:R-:W-:Y:S02]  /*89c0*/  UIADD3 UR9, UPT, UPT, UR49, 0x40, URZ ;  /* 0x0000004031097890 */ /* 0x000fe4000fffe0ff */
[----:B------:R-:W-:Y:S01]  /*89d0*/  UIADD3 UR8, UPT, UPT, UR44, 0x6200, URZ ;  /* 0x000062002c087890 */ /* 0x000fe2000fffe0ff */
[----:B------:R-:W-:Y:S01]  /*89e0*/  UMOV UR10, UR50 ;  /* 0x00000032000a7c82 */ /* 0x000fe20008000000 */
[----:B------:R-:W-:Y:S01]  /*89f0*/  UMOV UR11, UR36 ;  /* 0x00000024000b7c82 */ /* 0x000fe20008000000 */
[----:B--2---:R-:W-:Y:S04]  /*8a00*/  UIADD3 UR4, UP0, UPT, UR6, 0x680, URZ ;  /* 0x0000068006047890 */ /* 0x004fe8000ff1e0ff */
[----:B------:R-:W-:Y:S09]  /*8a10*/  UIADD3.X UR5, UPT, UPT, URZ, UR7, URZ, UP0, !UPT ;  /* 0x00000007ff057290 */ /* 0x000ff200087fe4ff */
[----:B------:R2:W-:Y:S01]  /*8a20*/  UTMASTG.3D [UR8], [UR4] ;  /* 0x00000008040073b5 */ /* 0x0005e20008010000 */
[----:B------:R0:W-:Y:S01]  /*8a30*/  UTMACMDFLUSH ;  /* 0x00000000000079b7 */ /* 0x0001e20000000000 */
[----:B--2---:R-:W-:Y:S04]  /*8a40*/  DEPBAR.LE SB0, 0x1 ;  /* 0x000080400000791a */ /* 0x004fe80000000000 */
.L_x_113:
[----:B------:R-:W-:Y:S05]  /*8a50*/  BSYNC.RECONVERGENT B0 ;  /* 0x0000000000007941 */ /* 0x000fea0003800200 */
.L_x_112:
[----:B------:R-:W-:Y:S01]  /*8a60*/  R2UR UR4, R160 ;  /* 0x00000000a00472ca */ /* 0x000fe200000e0000 */
[----:B------:R-:W-:Y:S01]  /*8a70*/  BAR.SYNC.DEFER_BLOCKING 0x1, 0x80 ;  /* 0x0042000000007b1d */ /* 0x000fe20000010000 */
[----:B------:R-:W-:Y:S01]  /*8a80*/  ISETP.NE.AND P0, PT, R162, 0x2, PT ;  /* 0x00000002a200780c */ /* 0x000fe20003f05270 */
[----:B------:R-:W-:Y:S01]  /*8a90*/  UISETP.NE.AND UP0, UPT, UR46, URZ, UPT ;  /* 0x000000ff2e00728c */ /* 0x000fe2000bf05270 */
[----:B------:R-:W-:Y:S01]  /*8aa0*/  ISETP.NE.AND P1, PT, R68, 0x4, PT ;  /* 0x000000044400780c */ /* 0x000fe20003f25270 */
[----:B------:R-:W-:Y:S01]  /*8ab0*/  UIADD3 UR20, UPT, UPT, UR37, UR63, URZ ;  /* 0x0000003f25147290 */ /* 0x000fe2000fffe0ff */
[----:B------:R-:W-:Y:S02]  /*8ac0*/  SEL R0, RZ, 0x1, P0 ;  /* 0x00000001ff007807 */ /* 0x000fe40000000000 */
[----:B------:R-:W-:Y:S02]  /*8ad0*/  SEL R3, RZ, 0x1, P1 ;  /* 0x00000001ff037807 */ /* 0x000fe40000800000 */
[----:B------:R-:W-:Y:S02]  /*8ae0*/  LOP3.LUT R167, R167, R0, RZ, 0x3c, !PT ;  /* 0x00000000a7a77212 */ /* 0x000fe400078e3cff */
[----:B------:R-:W-:Y:S01]  /*8af0*/  LOP3.LUT R168, R168, R3, RZ, 0x3c, !PT ;  /* 0x00000003a8a87212 */ /* 0x000fe200078e3cff */
[----:B------:R-:W-:Y:S01]  /*8b00*/  UIADD3 UR16, UPT, UPT, UR38, UR4, URZ ;  /* 0x0000000426107290 */ /* 0x000fe2000fffe0ff */
[----:B------:R-:W-:Y:S02]  /*8b10*/  SEL R162, R162, RZ, P0 ;  /* 0x000000ffa2a27207 */ /* 0x000fe40000000000 */
[----:B------:R-:W-:Y:S01]  /*8b20*/  SEL R68, R68, RZ, P1 ;  /* 0x000000ff44447207 */ /* 0x000fe20000800000 */
[----:B------:R-:W-:Y:S01]  /*8b30*/  UMOV UR36, UR59 ;  /* 0x0000003b00247c82 */ /* 0x000fe20008000000 */
[----:B------:R-:W-:Y:S07]  /*8b40*/  BRA.U UP0, `(.L_x_114) ;  /* 0xffffffc5005c7547 */ /* 0x000fee000b83ffff */
[----:B------:R-:W-:Y:S05]  /*8b50*/  EXIT ;  /* 0x000000000000794d */ /* 0x000fea0003800000 */
.L_x_24:
[----:B--2---:R2:W3:Y:S02]  /*8b60*/  SYNCS.PHASECHK.TRANS64.TRYWAIT P0, [R3+URZ+0x100], R2 ;  /* 0x00010002030075a7 */ /* 0x0044e400080011ff */
[----:B---3--:R-:W-:Y:S05]  /*8b70*/  @!P0 NANOSLEEP.SYNCS 0x989680 ;  /* 0x009896800000895d */ /* 0x008fea0003900000 */
[----:B------:R-:W3:Y:S02]  /*8b80*/  @!P0 SYNCS.PHASECHK.TRANS64 P0, [R3+URZ+0x100], R2 ;  /* 0x00010002030085a7 */ /* 0x000ee400080010ff */
[----:B---3--:R-:W-:Y:S05]  /*8b90*/  @!P0 BRA `(.L_x_24) ;  /* 0xfffffffc00f08947 */ /* 0x008fea000383ffff */
[----:B------:R-:W-:Y:S05]  /*8ba0*/  BRA `(.L_x_115) ;  /* 0xffffff8c00947947 */ /* 0x000fea000383ffff */
.L_x_27:
[----:B-1----:R-:W-:-:S07]  /*8bb0*/  MOV R0, UR33 ;  /* 0x0000002100007c02 */ /* 0x002fce0008000f00 */
.L_x_116:
[----:B-1----:R1:W2:Y:S02]  /*8bc0*/  SYNCS.PHASECHK.TRANS64.TRYWAIT P0, [R0+URZ+0x30], R3 ;  /* 0x00003003000075a7 */ /* 0x0022a400080011ff */
[----:B--2---:R-:W-:Y:S05]  /*8bd0*/  @!P0 NANOSLEEP.SYNCS 0x989680 ;  /* 0x009896800000895d */ /* 0x004fea0003900000 */
[----:B------:R-:W2:Y:S02]  /*8be0*/  @!P0 SYNCS.PHASECHK.TRANS64 P0, [R0+URZ+0x30], R3 ;  /* 0x00003003000085a7 */ /* 0x000ea400080010ff */
[----:B--2---:R-:W-:Y:S05]  /*8bf0*/  @!P0 BRA `(.L_x_116) ;  /* 0xfffffffc00f08947 */ /* 0x004fea000383ffff */
[----:B------:R-:W-:Y:S05]  /*8c00*/  BRA `(.L_x_26) ;  /* 0xffffff8c00dc7947 */ /* 0x000fea000383ffff */
.L_x_34:
[----:B-1----:R-:W-:-:S07]  /*8c10*/  MOV R0, UR17 ;  /* 0x0000001100007c02 */ /* 0x002fce0008000f00 */
.L_x_117:
[----:B-1----:R1:W2:Y:S02]  /*8c20*/  SYNCS.PHASECHK.TRANS64.TRYWAIT P0, [R0+URZ+0x30], R3 ;  /* 0x00003003000075a7 */ /* 0x0022a400080011ff */
[----:B--2---:R-:W-:Y:S05]  /*8c30*/  @!P0 NANOSLEEP.SYNCS 0x989680 ;  /* 0x009896800000895d */ /* 0x004fea0003900000 */
[----:B------:R-:W2:Y:S02]  /*8c40*/  @!P0 SYNCS.PHASECHK.TRANS64 P0, [R0+URZ+0x30], R3 ;  /* 0x00003003000085a7 */ /* 0x000ea400080010ff */
[----:B--2---:R-:W-:Y:S05]  /*8c50*/  @!P0 BRA `(.L_x_117) ;  /* 0xfffffffc00f08947 */ /* 0x004fea000383ffff */
[----:B------:R-:W-:Y:S05]  /*8c60*/  BRA `(.L_x_33) ;  /* 0xffffff9000987947 */ /* 0x000fea000383ffff */
.L_x_39:
[----:B-1----:R1:W2:Y:S02]  /*8c70*/  SYNCS.PHASECHK.TRANS64.TRYWAIT P0, [R3+URZ+0x90], R0 ;  /* 0x00009000030075a7 */ /* 0x0022a400080011ff */
[----:B--2---:R-:W-:Y:S05]  /*8c80*/  @!P0 NANOSLEEP.SYNCS 0x989680 ;  /* 0x009896800000895d */ /* 0x004fea0003900000 */
[----:B------:R-:W2:Y:S02]  /*8c90*/  @!P0 SYNCS.PHASECHK.TRANS64 P0, [R3+URZ+0x90], R0 ;  /* 0x00009000030085a7 */ /* 0x000ea400080010ff */
[----:B--2---:R-:W-:Y:S05]  /*8ca0*/  @!P0 BRA `(.L_x_39) ;  /* 0xfffffffc00f08947 */ /* 0x004fea000383ffff */
[----:B------:R-:W-:Y:S05]  /*8cb0*/  BRA `(.L_x_118) ;  /* 0xffffff94003c7947 */ /* 0x000fea000383ffff */
.L_x_43:
[----:B-1----:R-:W-:-:S07]  /*8cc0*/  MOV R0, UR4 ;  /* 0x0000000400007c02 */ /* 0x002fce0008000f00 */
.L_x_119:
[----:B-1----:R1:W2:Y:S02]  /*8cd0*/  SYNCS.PHASECHK.TRANS64.TRYWAIT P0, [R0+URZ], R3 ;  /* 0x00000003000075a7 */ /* 0x0022a400080011ff */
[----:B--2---:R-:W-:Y:S05]  /*8ce0*/  @!P0 NANOSLEEP.SYNCS 0x989680 ;  /* 0x009896800000895d */ /* 0x004fea0003900000 */
[----:B------:R-:W2:Y:S02]  /*8cf0*/  @!P0 SYNCS.PHASECHK.TRANS64 P0, [R0+URZ], R3 ;  /* 0x00000003000085a7 */ /* 0x000ea400080010ff */
[----:B--2---:R-:W-:Y:S05]  /*8d00*/  @!P0 BRA `(.L_x_119) ;  /* 0xfffffffc00f08947 */ /* 0x004fea000383ffff */
[----:B------:R-:W-:Y:S05]  /*8d10*/  BRA `(.L_x_120) ;  /* 0xffffff9800e47947 */ /* 0x000fea000383ffff */
.L_x_44:
[----:B------:R-:W-:-:S07]  /*8d20*/  MOV R0, UR5 ;  /* 0x0000000500007c02 */ /* 0x000fce0008000f00 */
.L_x_121:
[----:B-1----:R1:W2:Y:S02]  /*8d30*/  SYNCS.PHASECHK.TRANS64.TRYWAIT P0, [R0+URZ], R3 ;  /* 0x00000003000075a7 */ /* 0x0022a400080011ff */
[----:B--2---:R-:W-:Y:S05]  /*8d40*/  @!P0 NANOSLEEP.SYNCS 0x989680 ;  /* 0x009896800000895d */ /* 0x004fea0003900000 */
[----:B------:R-:W2:Y:S02]  /*8d50*/  @!P0 SYNCS.PHASECHK.TRANS64 P0, [R0+URZ], R3 ;  /* 0x00000003000085a7 */ /* 0x000ea400080010ff */
[----:B--2---:R-:W-:Y:S05]  /*8d60*/  @!P0 BRA `(.L_x_121) ;  /* 0xfffffffc00f08947 */ /* 0x004fea000383ffff */
[----:B------:R-:W-:Y:S05]  /*8d70*/  BRA `(.L_x_122) ;  /* 0xffffff9800f07947 */ /* 0x000fea000383ffff */
.L_x_45:
[----:B------:R-:W-:-:S07]  /*8d80*/  MOV R0, UR5 ;  /* 0x0000000500007c02 */ /* 0x000fce0008000f00 */
.L_x_123:
[----:B-1----:R1:W2:Y:S02]  /*8d90*/  SYNCS.PHASECHK.TRANS64.TRYWAIT P0, [R0+URZ], R3 ;  /* 0x00000003000075a7 */ /* 0x0022a400080011ff */
[----:B--2---:R-:W-:Y:S05]  /*8da0*/  @!P0 NANOSLEEP.SYNCS 0x989680 ;  /* 0x009896800000895d */ /* 0x004fea0003900000 */
[----:B------:R-:W2:Y:S02]  /*8db0*/  @!P0 SYNCS.PHASECHK.TRANS64 P0, [R0+URZ], R3 ;  /* 0x00000003000085a7 */ /* 0x000ea400080010ff */
[----:B--2---:R-:W-:Y:S05]  /*8dc0*/  @!P0 BRA `(.L_x_123) ;  /* 0xfffffffc00f08947 */ /* 0x004fea000383ffff */
[----:B------:R-:W-:Y:S05]  /*8dd0*/  BRA `(.L_x_124) ;  /* 0xffffff9800fc7947 */ /* 0x000fea000383ffff */
.L_x_46:
[----:B------:R-:W-:-:S07]  /*8de0*/  MOV R0, UR5 ;  /* 0x0000000500007c02 */ /* 0x000fce0008000f00 */
.L_x_125:
[----:B-1----:R1:W2:Y:S02]  /*8df0*/  SYNCS.PHASECHK.TRANS64.TRYWAIT P0, [R0+URZ], R3 ;  /* 0x00000003000075a7 */ /* 0x0022a400080011ff */
[----:B--2---:R-:W-:Y:S05]  /*8e00*/  @!P0 NANOSLEEP.SYNCS 0x989680 ;  /* 0x009896800000895d */ /* 0x004fea0003900000 */
[----:B------:R-:W2:Y:S02]  /*8e10*/  @!P0 SYNCS.PHASECHK.TRANS64 P0, [R0+URZ], R3 ;  /* 0x00000003000085a7 */ /* 0x000ea400080010ff */
[----:B--2---:R-:W-:Y:S05]  /*8e20*/  @!P0 BRA `(.L_x_125) ;  /* 0xfffffffc00f08947 */ /* 0x004fea000383ffff */
[----:B------:R-:W-:Y:S05]  /*8e30*/  BRA `(.L_x_126) ;  /* 0xffffff9c00087947 */ /* 0x000fea000383ffff */
.L_x_47:
[----:B------:R-:W-:-:S07]  /*8e40*/  MOV R0, UR5 ;  /* 0x0000000500007c02 */ /* 0x000fce0008000f00 */
.L_x_127:
[----:B-1----:R1:W2:Y:S02]  /*8e50*/  SYNCS.PHASECHK.TRANS64.TRYWAIT P0, [R0+URZ], R3 ;  /* 0x00000003000075a7 */ /* 0x0022a400080011ff */
[----:B--2---:R-:W-:Y:S05]  /*8e60*/  @!P0 NANOSLEEP.SYNCS 0x989680 ;  /* 0x009896800000895d */ /* 0x004fea0003900000 */
[----:B------:R-:W2:Y:S02]  /*8e70*/  @!P0 SYNCS.PHASECHK.TRANS64 P0, [R0+URZ], R3 ;  /* 0x00000003000085a7 */ /* 0x000ea400080010ff */
[----:B--2---:R-:W-:Y:S05]  /*8e80*/  @!P0 BRA `(.L_x_127) ;  /* 0xfffffffc00f08947 */ /* 0x004fea000383ffff */
[----:B------:R-:W-:Y:S05]  /*8e90*/  BRA `(.L_x_128) ;  /* 0xffffff9c00147947 */ /* 0x000fea000383ffff */
.L_x_50:
[----:B-1----:R1:W2:Y:S02]  /*8ea0*/  SYNCS.PHASECHK.TRANS64.TRYWAIT P0, [R2+URZ+0xf0], R5 ;  /* 0x0000f005020075a7 */ /* 0x0022a400080011ff */
[----:B--2---:R-:W-:Y:S05]  /*8eb0*/  @!P0 NANOSLEEP.SYNCS 0x989680 ;  /* 0x009896800000895d */ /* 0x004fea0003900000 */
[----:B------:R-:W2:Y:S02]  /*8ec0*/  @!P0 SYNCS.PHASECHK.TRANS64 P0, [R2+URZ+0xf0], R5 ;  /* 0x0000f005020085a7 */ /* 0x000ea400080010ff */
[----:B--2---:R-:W-:Y:S05]  /*8ed0*/  @!P0 BRA `(.L_x_50) ;  /* 0xfffffffc00f08947 */ /* 0x004fea000383ffff */
[----:B------:R-:W-:Y:S05]  /*8ee0*/  BRA `(.L_x_129) ;  /* 0xffffff9c00707947 */ /* 0x000fea000383ffff */
.L_x_51:
[----:B------:R-:W-:-:S07]  /*8ef0*/  MOV R2, UR4 ;  /* 0x0000000400027c02 */ /* 0x000fce0008000f00 */
.L_x_130:
[----:B-1----:R1:W2:Y:S02]  /*8f00*/  SYNCS.PHASECHK.TRANS64.TRYWAIT P0, [R2+URZ+0xa0], R5 ;  /* 0x0000a005020075a7 */ /* 0x0022a400080011ff */
[----:B--2---:R-:W-:Y:S05]  /*8f10*/  @!P0 NANOSLEEP.SYNCS 0x989680 ;  /* 0x009896800000895d */ /* 0x004fea0003900000 */
[----:B------:R-:W2:Y:S02]  /*8f20*/  @!P0 SYNCS.PHASECHK.TRANS64 P0, [R2+URZ+0xa0], R5 ;  /* 0x0000a005020085a7 */ /* 0x000ea400080010ff */
[----:B--2---:R-:W-:Y:S05]  /*8f30*/  @!P0 BRA `(.L_x_130) ;  /* 0xfffffffc00f08947 */ /* 0x004fea000383ffff */
[----:B------:R-:W-:Y:S05]  /*8f40*/  BRA `(.L_x_131) ;  /* 0xffffff9c00807947 */ /* 0x000fea000383ffff */
.L_x_52:
[----:B-1----:R1:W2:Y:S02]  /*8f50*/  SYNCS.PHASECHK.TRANS64.TRYWAIT P1, [R2+URZ+0x90], R5 ;  /* 0x00009005020075a7 */ /* 0x0022a400080211ff */
[----:B--2---:R-:W-:Y:S05]  /*8f60*/  @!P1 NANOSLEEP.SYNCS 0x989680 ;  /* 0x009896800000995d */ /* 0x004fea0003900000 */
[----:B------:R-:W2:Y:S02]  /*8f70*/  @!P1 SYNCS.PHASECHK.TRANS64 P1, [R2+URZ+0x90], R5 ;  /* 0x00009005020095a7 */ /* 0x000ea400080210ff */
[----:B--2---:R-:W-:Y:S05]  /*8f80*/  @!P1 BRA `(.L_x_52) ;  /* 0xfffffffc00f09947 */ /* 0x004fea000383ffff */
[----:B------:R-:W-:Y:S05]  /*8f90*/  BRA `(.L_x_132) ;  /* 0xffffff9c00b07947 */ /* 0x000fea000383ffff */
.L_x_55:
[----:B------:R-:W-:-:S07]  /*8fa0*/  MOV R0, UR4 ;  /* 0x0000000400007c02 */ /* 0x000fce0008000f00 */
.L_x_133:
[----:B-1----:R1:W2:Y:S02]  /*8fb0*/  SYNCS.PHASECHK.TRANS64.TRYWAIT P0, [R0+URZ+0xa0], R3 ;  /* 0x0000a003000075a7 */ /* 0x0022a400080011ff */
[----:B--2---:R-:W-:Y:S05]  /*8fc0*/  @!P0 NANOSLEEP.SYNCS 0x989680 ;  /* 0x009896800000895d */ /* 0x004fea0003900000 */
[----:B------:R-:W2:Y:S02]  /*8fd0*/  @!P0 SYNCS.PHASECHK.TRANS64 P0, [R0+URZ+0xa0], R3 ;  /* 0x0000a003000085a7 */ /* 0x000ea400080010ff */
[----:B--2---:R-:W-:Y:S05]  /*8fe0*/  @!P0 BRA `(.L_x_133) ;  /* 0xfffffffc00f08947 */ /* 0x004fea000383ffff */
[----:B------:R-:W-:Y:S05]  /*8ff0*/  BRA `(.L_x_54) ;  /* 0xffffffa000047947 */ /* 0x000fea000383ffff */
.L_x_62:
[----:B-1----:R1:W2:Y:S02]  /*9000*/  SYNCS.PHASECHK.TRANS64.TRYWAIT P1, [R0+URZ+0x90], R5 ;  /* 0x00009005000075a7 */ /* 0x0022a400080211ff */
[----:B--2---:R-:W-:Y:S05]  /*9010*/  @!P1 NANOSLEEP.SYNCS 0x989680 ;  /* 0x009896800000995d */ /* 0x004fea0003900000 */
[----:B------:R-:W2:Y:S02]  /*9020*/  @!P1 SYNCS.PHASECHK.TRANS64 P1, [R0+URZ+0x90], R5 ;  /* 0x00009005000095a7 */ /* 0x000ea400080210ff */
[----:B--2---:R-:W-:Y:S05]  /*9030*/  @!P1 BRA `(.L_x_62) ;  /* 0xfffffffc00f09947 */ /* 0x004fea000383ffff */
[----:B------:R-:W-:Y:S05]  /*9040*/  BRA `(.L_x_134) ;  /* 0xffffffa400787947 */ /* 0x000fea000383ffff */
.L_x_63:
[----:B------:R-:W-:-:S07]  /*9050*/  MOV R3, UR30 ;  /* 0x0000001e00037c02 */ /* 0x000fce0008000f00 */
.L_x_135:
[----:B-1----:R1:W2:Y:S02]  /*9060*/  SYNCS.PHASECHK.TRANS64.TRYWAIT P0, [R3+URZ+0xd0], R0 ;  /* 0x0000d000030075a7 */ /* 0x0022a400080011ff */
[----:B--2---:R-:W-:Y:S05]  /*9070*/  @!P0 NANOSLEEP.SYNCS 0x989680 ;  /* 0x009896800000895d */ /* 0x004fea0003900000 */
[----:B------:R-:W2:Y:S02]  /*9080*/  @!P0 SYNCS.PHASECHK.TRANS64 P0, [R3+URZ+0xd0], R0 ;  /* 0x0000d000030085a7 */ /* 0x000ea400080010ff */
[----:B--2---:R-:W-:Y:S05]  /*9090*/  @!P0 BRA `(.L_x_135) ;  /* 0xfffffffc00f08947 */ /* 0x004fea000383ffff */
[----:B------:R-:W-:Y:S05]  /*90a0*/  BRA `(.L_x_136) ;  /* 0xffffffa400b07947 */ /* 0x000fea000383ffff */
.L_x_66:
[----:B------:R-:W-:Y:S07]  /*90b0*/  MOV R0, UR5 ;  /* 0x0000000500007c02 */ /* 0x000fee0008000f00 */
.L_x_137:
[----:B-1----:R1:W2:Y:S02]  /*90c0*/  SYNCS.PHASECHK.TRANS64.TRYWAIT P0, [R0+URZ], R3 ;  /* 0x00000003000075a7 */ /* 0x0022a400080011ff */
[----:B--2---:R-:W-:Y:S05]  /*90d0*/  @!P0 NANOSLEEP.SYNCS 0x989680 ;  /* 0x009896800000895d */ /* 0x004fea0003900000 */
[----:B------:R-:W2:Y:S02]  /*90e0*/  @!P0 SYNCS.PHASECHK.TRANS64 P0, [R0+URZ], R3 ;  /* 0x00000003000085a7 */ /* 0x000ea400080010ff */
[----:B--2---:R-:W-:Y:S05]  /*90f0*/  @!P0 BRA `(.L_x_137) ;  /* 0xfffffffc00f08947 */ /* 0x004fea000383ffff */
[----:B------:R-:W-:Y:S05]  /*9100*/  BRA `(.L_x_65) ;  /* 0xffffffa400cc7947 */ /* 0x000fea000383ffff */
.L_x_69:
[----:B------:R-:W-:-:S07]  /*9110*/  MOV R0, UR4 ;  /* 0x0000000400007c02 */ /* 0x000fce0008000f00 */
.L_x_138:
[----:B--2---:R2:W4:Y:S02]  /*9120*/  SYNCS.PHASECHK.TRANS64.TRYWAIT P0, [R0+URZ], R3 ;  /* 0x00000003000075a7 */ /* 0x00452400080011ff */
[----:B----4-:R-:W-:Y:S05]  /*9130*/  @!P0 NANOSLEEP.SYNCS 0x989680 ;  /* 0x009896800000895d */ /* 0x010fea0003900000 */
[----:B------:R-:W4:Y:S02]  /*9140*/  @!P0 SYNCS.PHASECHK.TRANS64 P0, [R0+URZ], R3 ;  /* 0x00000003000085a7 */ /* 0x000f2400080010ff */
[----:B----4-:R-:W-:Y:S05]  /*9150*/  @!P0 BRA `(.L_x_138) ;  /* 0xfffffffc00f08947 */ /* 0x010fea000383ffff */
[----:B------:R-:W-:Y:S05]  /*9160*/  BRA `(.L_x_139) ;  /* 0xffffffa800a87947 */ /* 0x000fea000383ffff */
.L_x_70:
[----:B------:R-:W-:-:S07]  /*9170*/  MOV R0, UR5 ;  /* 0x0000000500007c02 */ /* 0x000fce0008000f00 */
.L_x_140:
[----:B-1----:R1:W2:Y:S02]  /*9180*/  SYNCS.PHASECHK.TRANS64.TRYWAIT P0, [R0+URZ], R3 ;  /* 0x00000003000075a7 */ /* 0x0022a400080011ff */
[----:B--2---:R-:W-:Y:S05]  /*9190*/  @!P0 NANOSLEEP.SYNCS 0x989680 ;  /* 0x009896800000895d */ /* 0x004fea0003900000 */
[----:B------:R-:W2:Y:S02]  /*91a0*/  @!P0 SYNCS.PHASECHK.TRANS64 P0, [R0+URZ], R3 ;  /* 0x00000003000085a7 */ /* 0x000ea400080010ff */
[----:B--2---:R-:W-:Y:S05]  /*91b0*/  @!P0 BRA `(.L_x_140) ;  /* 0xfffffffc00f08947 */ /* 0x004fea000383ffff */
[----:B------:R-:W-:Y:S05]  /*91c0*/  BRA `(.L_x_141) ;  /* 0xffffffa800b47947 */ /* 0x000fea000383ffff */
.L_x_71:
[----:B------:R-:W-:-:S07]  /*91d0*/  MOV R0, UR5 ;  /* 0x0000000500007c02 */ /* 0x000fce0008000f00 */
.L_x_142:
[----:B-1----:R1:W2:Y:S02]  /*91e0*/  SYNCS.PHASECHK.TRANS64.TRYWAIT P0, [R0+URZ], R3 ;  /* 0x00000003000075a7 */ /* 0x0022a400080011ff */
[----:B--2---:R-:W-:Y:S05]  /*91f0*/  @!P0 NANOSLEEP.SYNCS 0x989680 ;  /* 0x009896800000895d */ /* 0x004fea0003900000 */
[----:B------:R-:W2:Y:S02]  /*9200*/  @!P0 SYNCS.PHASECHK.TRANS64 P0, [R0+URZ], R3 ;  /* 0x00000003000085a7 */ /* 0x000ea400080010ff */
[----:B--2---:R-:W-:Y:S05]  /*9210*/  @!P0 BRA `(.L_x_142) ;  /* 0xfffffffc00f08947 */ /* 0x004fea000383ffff */
[----:B------:R-:W-:Y:S05]  /*9220*/  BRA `(.L_x_143) ;  /* 0xffffffa800c07947 */ /* 0x000fea000383ffff */
.L_x_72:
[----:B------:R-:W-:-:S07]  /*9230*/  MOV R0, UR4 ;  /* 0x0000000400007c02 */ /* 0x000fce0008000f00 */
.L_x_144:
[----:B-1----:R1:W2:Y:S02]  /*9240*/  SYNCS.PHASECHK.TRANS64.TRYWAIT P0, [R0+URZ], R3 ;  /* 0x00000003000075a7 */ /* 0x0022a400080011ff */
[----:B--2---:R-:W-:Y:S05]  /*9250*/  @!P0 NANOSLEEP.SYNCS 0x989680 ;  /* 0x009896800000895d */ /* 0x004fea0003900000 */
[----:B------:R-:W2:Y:S02]  /*9260*/  @!P0 SYNCS.PHASECHK.TRANS64 P0, [R0+URZ], R3 ;  /* 0x00000003000085a7 */ /* 0x000ea400080010ff */
[----:B--2---:R-:W-:Y:S05]  /*9270*/  @!P0 BRA `(.L_x_144) ;  /* 0xfffffffc00f08947 */ /* 0x004fea000383ffff */
[----:B------:R-:W-:Y:S05]  /*9280*/  BRA `(.L_x_145) ;  /* 0xffffffa800cc7947 */ /* 0x000fea000383ffff */
.L_x_77:
[----:B--2---:R2:W3:Y:S02]  /*9290*/  SYNCS.PHASECHK.TRANS64.TRYWAIT P0, [R12+URZ+0x90], R9 ;  /* 0x000090090c0075a7 */ /* 0x0044e400080011ff */
[----:B---3--:R-:W-:Y:S05]  /*92a0*/  @!P0 NANOSLEEP.SYNCS 0x989680 ;  /* 0x009896800000895d */ /* 0x008fea0003900000 */
[----:B------:R-:W3:Y:S02]  /*92b0*/  @!P0 SYNCS.PHASECHK.TRANS64 P0, [R12+URZ+0x90], R9 ;  /* 0x000090090c0085a7 */ /* 0x000ee400080010ff */
[----:B---3--:R-:W-:Y:S05]  /*92c0*/  @!P0 BRA `(.L_x_77) ;  /* 0xfffffffc00f08947 */ /* 0x008fea000383ffff */
[----:B------:R-:W-:Y:S05]  /*92d0*/  BRA `(.L_x_146) ;  /* 0xffffffac00e47947 */ /* 0x000fea000383ffff */
.L_x_80:
[----:B------:R-:W-:Y:S07]  /*92e0*/  MOV R0, UR21 ;  /* 0x0000001500007c02 */ /* 0x000fee0008000f00 */
.L_x_147:
[----:B--2---:R2:W3:Y:S02]  /*92f0*/  SYNCS.PHASECHK.TRANS64.TRYWAIT P2, [R0+URZ+0x88], R11 ;  /* 0x0000880b000075a7 */ /* 0x0044e400080411ff */
[----:B---3--:R-:W-:Y:S05]  /*9300*/  @!P2 NANOSLEEP.SYNCS 0x989680 ;  /* 0x009896800000a95d */ /* 0x008fea0003900000 */
[----:B------:R-:W3:Y:S02]  /*9310*/  @!P2 SYNCS.PHASECHK.TRANS64 P2, [R0+URZ+0x88], R11 ;  /* 0x0000880b0000a5a7 */ /* 0x000ee400080410ff */
[----:B---3--:R-:W-:Y:S05]  /*9320*/  @!P2 BRA `(.L_x_147) ;  /* 0xfffffffc00f0a947 */ /* 0x008fea000383ffff */
[----:B------:R-:W-:Y:S05]  /*9330*/  BRA `(.L_x_79) ;  /* 0xffffffb4004c7947 */ /* 0x000fea000383ffff */
.L_x_83:
[----:B--2---:R-:W-:Y:S07]  /*9340*/  MOV R0, UR21 ;  /* 0x0000001500007c02 */ /* 0x004fee0008000f00 */
.L_x_148:
[----:B--2---:R2:W3:Y:S02]  /*9350*/  SYNCS.PHASECHK.TRANS64.TRYWAIT P0, [R0+URZ+0x70], R9 ;  /* 0x00007009000075a7 */ /* 0x0044e400080011ff */
[----:B---3--:R-:W-:Y:S05]  /*9360*/  @!P0 NANOSLEEP.SYNCS 0x989680 ;  /* 0x009896800000895d */ /* 0x008fea0003900000 */
[----:B------:R-:W3:Y:S02]  /*9370*/  @!P0 SYNCS.PHASECHK.TRANS64 P0, [R0+URZ+0x70], R9 ;  /* 0x00007009000085a7 */ /* 0x000ee400080010ff */
[----:B---3--:R-:W-:Y:S05]  /*9380*/  @!P0 BRA `(.L_x_148) ;  /* 0xfffffffc00f08947 */ /* 0x008fea000383ffff */
[----:B------:R-:W-:Y:S05]  /*9390*/  BRA `(.L_x_149) ;  /* 0xffffffb400a87947 */ /* 0x000fea000383ffff */
.L_x_84:
[----:B------:R-:W-:Y:S07]  /*93a0*/  MOV R0, UR21 ;  /* 0x0000001500007c02 */ /* 0x000fee0008000f00 */
.L_x_150:
[----:B--2---:R2:W3:Y:S02]  /*93b0*/  SYNCS.PHASECHK.TRANS64.TRYWAIT P0, [R0+URZ+0x78], R9 ;  /* 0x00007809000075a7 */ /* 0x0044e400080011ff */
[----:B---3--:R-:W-:Y:S05]  /*93c0*/  @!P0 NANOSLEEP.SYNCS 0x989680 ;  /* 0x009896800000895d */ /* 0x008fea0003900000 */
[----:B------:R-:W3:Y:S02]  /*93d0*/  @!P0 SYNCS.PHASECHK.TRANS64 P0, [R0+URZ+0x78], R9 ;  /* 0x00007809000085a7 */ /* 0x000ee400080010ff */
[----:B---3--:R-:W-:Y:S05]  /*93e0*/  @!P0 BRA `(.L_x_150) ;  /* 0xfffffffc00f08947 */ /* 0x008fea000383ffff */
[----:B------:R-:W-:Y:S05]  /*93f0*/  BRA `(.L_x_151) ;  /* 0xffffffb400e47947 */ /* 0x000fea000383ffff */
.L_x_86:
[----:B------:R-:W-:-:S07]  /*9400*/  MOV R0, UR21 ;  /* 0x0000001500007c02 */ /* 0x000fce0008000f00 */
.L_x_152:
[----:B---3--:R3:W4:Y:S02]  /*9410*/  SYNCS.PHASECHK.TRANS64.TRYWAIT P0, [R0+URZ+0x70], R3 ;  /* 0x00007003000075a7 */ /* 0x00872400080011ff */
[----:B----4-:R-:W-:Y:S05]  /*9420*/  @!P0 NANOSLEEP.SYNCS 0x989680 ;  /* 0x009896800000895d */ /* 0x010fea0003900000 */
[----:B------:R-:W4:Y:S02]  /*9430*/  @!P0 SYNCS.PHASECHK.TRANS64 P0, [R0+URZ+0x70], R3 ;  /* 0x00007003000085a7 */ /* 0x000f2400080010ff */
[----:B----4-:R-:W-:Y:S05]  /*9440*/  @!P0 BRA `(.L_x_152) ;  /* 0xfffffffc00f08947 */ /* 0x010fea000383ffff */
[----:B------:R-:W-:Y:S05]  /*9450*/  BRA `(.L_x_153) ;  /* 0xffffffb800587947 */ /* 0x000fea000383ffff */
.L_x_88:
[----:B-1----:R1:W2:Y:S02]  /*9460*/  SYNCS.PHASECHK.TRANS64.TRYWAIT P0, [R3+URZ+0x90], R0 ;  /* 0x00009000030075a7 */ /* 0x0022a400080011ff */
[----:B--2---:R-:W-:Y:S05]  /*9470*/  @!P0 NANOSLEEP.SYNCS 0x989680 ;  /* 0x009896800000895d */ /* 0x004fea0003900000 */
[----:B------:R-:W2:Y:S02]  /*9480*/  @!P0 SYNCS.PHASECHK.TRANS64 P0, [R3+URZ+0x90], R0 ;  /* 0x00009000030085a7 */ /* 0x000ea400080010ff */
[----:B--2---:R-:W-:Y:S05]  /*9490*/  @!P0 BRA `(.L_x_88) ;  /* 0xfffffffc00f08947 */ /* 0x004fea000383ffff */
[----:B------:R-:W-:Y:S05]  /*94a0*/  BRA `(.L_x_154) ;  /* 0xffffffbc00187947 */ /* 0x000fea000383ffff */
.L_x_99:
[----:B-1----:R1:W2:Y:S02]  /*94b0*/  SYNCS.PHASECHK.TRANS64.TRYWAIT P1, [R3+URZ+0x60], R0 ;  /* 0x00006000030075a7 */ /* 0x0022a400080211ff */
[----:B--2---:R-:W-:Y:S05]  /*94c0*/  @!P1 NANOSLEEP.SYNCS 0x989680 ;  /* 0x009896800000995d */ /* 0x004fea0003900000 */
[----:B------:R-:W2:Y:S02]  /*94d0*/  @!P1 SYNCS.PHASECHK.TRANS64 P1, [R3+URZ+0x60], R0 ;  /* 0x00006000030095a7 */ /* 0x000ea400080210ff */
[----:B--2---:R-:W-:Y:S05]  /*94e0*/  @!P1 BRA `(.L_x_99) ;  /* 0xfffffffc00f09947 */ /* 0x004fea000383ffff */
[----:B------:R-:W-:Y:S05]  /*94f0*/  BRA `(.L_x_98) ;  /* 0xffffffc800947947 */ /* 0x000fea000383ffff */
.L_x_101:
[----:B--2---:R2:W4:Y:S02]  /*9500*/  SYNCS.PHASECHK.TRANS64.TRYWAIT P0, [R186+URZ+0xb0], R5 ;  /* 0x0000b005ba0075a7 */ /* 0x00452400080011ff */
[----:B----4-:R-:W-:Y:S05]  /*9510*/  @!P0 NANOSLEEP.SYNCS 0x989680 ;  /* 0x009896800000895d */ /* 0x010fea0003900000 */
[----:B------:R-:W4:Y:S02]  /*9520*/  @!P0 SYNCS.PHASECHK.TRANS64 P0, [R186+URZ+0xb0], R5 ;  /* 0x0000b005ba0085a7 */ /* 0x000f2400080010ff */
[----:B----4-:R-:W-:Y:S05]  /*9530*/  @!P0 BRA `(.L_x_101) ;  /* 0xfffffffc00f08947 */ /* 0x010fea000383ffff */
[----:B------:R-:W-:Y:S05]  /*9540*/  BRA `(.L_x_100) ;  /* 0xffffffc800f07947 */ /* 0x000fea000383ffff */
.L_x_110:
[----:B--2---:R2:W3:Y:S02]  /*9550*/  SYNCS.PHASECHK.TRANS64.TRYWAIT P0, [R193+URZ+0x60], R0 ;  /* 0x00006000c10075a7 */ /* 0x0044e400080011ff */
[----:B---3--:R-:W-:Y:S05]  /*9560*/  @!P0 NANOSLEEP.SYNCS 0x989680 ;  /* 0x009896800000895d */ /* 0x008fea0003900000 */
[----:B------:R-:W3:Y:S02]  /*9570*/  @!P0 SYNCS.PHASECHK.TRANS64 P0, [R193+URZ+0x60], R0 ;  /* 0x00006000c10085a7 */ /* 0x000ee400080010ff */
[----:B---3--:R-:W-:Y:S05]  /*9580*/  @!P0 BRA `(.L_x_110) ;  /* 0xfffffffc00f08947 */ /* 0x008fea000383ffff */
[----:B------:R-:W-:Y:S05]  /*9590*/  BRA `(.L_x_109) ;  /* 0xffffffdc00fc7947 */ /* 0x000fea000383ffff */
        .weak           $__internal_0_$__cuda_sm10x_tcgen05_guardrail_trap_col_being_dealloced_not_returned_by_alloc
        .type           $__internal_0_$__cuda_sm10x_tcgen05_guardrail_trap_col_being_dealloced_not_returned_by_alloc,@function
        .size           $__internal_0_$__cuda_sm10x_tcgen05_guardrail_trap_col_being_dealloced_not_returned_by_alloc,($__internal_1_$__cuda_sm10x_tcgen05_guardrail_trap_phase_invalid_during_alloc - $__internal_0_$__cuda_sm10x_tcgen05_guardrail_trap_col_being_dealloced_not_returned_by_alloc)
$__internal_0_$__cuda_sm10x_tcgen05_guardrail_trap_col_being_dealloced_not_returned_by_alloc:
[----:B------:R-:W-:Y:S05]  /*95a0*/  BPT.TRAP 0x1 ;  /* 0x000000040000795c */ /* 0x000fea0000300000 */
[----:B------:R-:W-:-:S04]  /*95b0*/  HFMA2 R3, -RZ, RZ, 0, 0 ;  /* 0x00000000ff037431 */ /* 0x000fc800000001ff */
[----:B------:R-:W-:Y:S05]  /*95c0*/  RET.REL.NODEC R2 `(_ZN7cutlass13device_kernelINS_4gemm6kernel13GemmUniversalIN4cute5tupleIJiiiiEEENS1_10collective13CollectiveMmaINS1_35MainloopSm100TmaUmmaWarpSpecializedILi6ELi2ELi4ENS5_IJNS4_1CILi1EEENSA_ILi8EEESB_EEEEENS5_IJNSA_ILi128EEESF_SF_EEENS_12float_e5m2_tENS5_IJlSB_lEEESH_SI_NS4_8TiledMMAINS4_8MMA_AtomIJNS4_10MMA_TraitsINS4_19SM100_MMA_F8F6F4_SSEJSH_SH_fSF_SF_NS4_17integral_constantINS4_4UMMA5MajorELSP_0EEESQ_NSN_INSO_7ScaleInELSR_0EEESS_EEEEEENS4_6LayoutINS5_IJSB_SB_SB_EEENS5_IJNSA_ILi0EEESX_SX_EEEEENS5_IJNS4_10UnderscoreES10_S10_EEEEENS4_23SM90_TMA_LOAD_MULTICASTENS4_14ComposedLayoutINS4_7SwizzleILi3ELi4ELi3EEENS4_18smem_ptr_flag_bitsILi8EEENSV_INS5_IJSC_SF_EEENS5_IJSF_SB_EEEEEEEvNS4_8identityENS4_13SM90_TMA_LOADES1C_vS1D_EENS_8epilogue10collective18CollectiveEpilogueINS1G_23Sm100TmaWarpSpecializedILi2ELi2ELi64ELb0ELb0EEEJSG_NS5_IJNSV_ISF_SB_EENSV_INSA_ILi64EEESB_EEEEESH_SI_SH_SI_NS1G_6fusion15FusionCallbacksIS1K_NS1P_17LinearCombinationISH_fSH_fLNS_15FloatRoundStyleE2EEESG_S1O_JEEENS4_5SM1004TMEM4LOAD26SM100_TMEM_LOAD_32dp32b64xES1E_NS14_INS15_ILi2ELi4ELi3EEES18_NSV_INS5_IJSC_S1M_EEENS5_IJS1M_SB_EEEEEEENS4_39AutoVectorizingCopyWithAssumedAlignmentILi128EEENS4_14SM90_TMA_STOREES23_S25_S25_EEEvvEEEEvNT_6ParamsE) ;  /* 0xffffff68028c7950 */ /* 0x000fea0003c3ffff */
        .weak           $__internal_1_$__cuda_sm10x_tcgen05_guardrail_trap_phase_invalid_during_alloc
        .type           $__internal_1_$__cuda_sm10x_tcgen05_guardrail_trap_phase_invalid_during_alloc,@function
        .size           $__internal_1_$__cuda_sm10x_tcgen05_guardrail_trap_phase_invalid_during_alloc,($__internal_2_$__cuda_sm10x_tcgen05_guardrail_trap_unallocated_columns_being_dealloced - $__internal_1_$__cuda_sm10x_tcgen05_guardrail_trap_phase_invalid_during_alloc)
$__internal_1_$__cuda_sm10x_tcgen05_guardrail_trap_phase_invalid_during_alloc:
[----:B------:R-:W-:Y:S05]  /*95d0*/  BPT.TRAP 0x1 ;  /* 0x000000040000795c */ /* 0x000fea0000300000 */
[----:B------:R-:W-:-:S04]  /*95e0*/  MOV R5, 0x0 ;  /* 0x0000000000057802 */ /* 0x000fc80000000f00 */
[----:B------:R-:W-:Y:S05]  /*95f0*/  RET.REL.NODEC R4 `(_ZN7cutlass13device_kernelINS_4gemm6kernel13GemmUniversalIN4cute5tupleIJiiiiEEENS1_10collective13CollectiveMmaINS1_35MainloopSm100TmaUmmaWarpSpecializedILi6ELi2ELi4ENS5_IJNS4_1CILi1EEENSA_ILi8EEESB_EEEEENS5_IJNSA_ILi128EEESF_SF_EEENS_12float_e5m2_tENS5_IJlSB_lEEESH_SI_NS4_8TiledMMAINS4_8MMA_AtomIJNS4_10MMA_TraitsINS4_19SM100_MMA_F8F6F4_SSEJSH_SH_fSF_SF_NS4_17integral_constantINS4_4UMMA5MajorELSP_0EEESQ_NSN_INSO_7ScaleInELSR_0EEESS_EEEEEENS4_6LayoutINS5_IJSB_SB_SB_EEENS5_IJNSA_ILi0EEESX_SX_EEEEENS5_IJNS4_10UnderscoreES10_S10_EEEEENS4_23SM90_TMA_LOAD_MULTICASTENS4_14ComposedLayoutINS4_7SwizzleILi3ELi4ELi3EEENS4_18smem_ptr_flag_bitsILi8EEENSV_INS5_IJSC_SF_EEENS5_IJSF_SB_EEEEEEEvNS4_8identityENS4_13SM90_TMA_LOADES1C_vS1D_EENS_8epilogue10collective18CollectiveEpilogueINS1G_23Sm100TmaWarpSpecializedILi2ELi2ELi64ELb0ELb0EEEJSG_NS5_IJNSV_ISF_SB_EENSV_INSA_ILi64EEESB_EEEEESH_SI_SH_SI_NS1G_6fusion15FusionCallbacksIS1K_NS1P_17LinearCombinationISH_fSH_fLNS_15FloatRoundStyleE2EEESG_S1O_JEEENS4_5SM1004TMEM4LOAD26SM100_TMEM_LOAD_32dp32b64xES1E_NS14_INS15_ILi2ELi4ELi3EEES18_NSV_INS5_IJSC_S1M_EEENS5_IJS1M_SB_EEEEEEENS4_39AutoVectorizingCopyWithAssumedAlignmentILi128EEENS4_14SM90_TMA_STOREES23_S25_S25_EEEvvEEEEvNT_6ParamsE) ;  /* 0xffffff6804807950 */ /* 0x000fea0003c3ffff */
        .weak           $__internal_2_$__cuda_sm10x_tcgen05_guardrail_trap_unallocated_columns_being_dealloced
        .type           $__internal_2_$__cuda_sm10x_tcgen05_guardrail_trap_unallocated_columns_being_dealloced,@function
        .size           $__internal_2_$__cuda_sm10x_tcgen05_guardrail_trap_unallocated_columns_being_dealloced,(.L_x_156 - $__internal_2_$__cuda_sm10x_tcgen05_guardrail_trap_unallocated_columns_being_dealloced)
$__internal_2_$__cuda_sm10x_tcgen05_guardrail_trap_unallocated_columns_being_dealloced:
[----:B------:R-:W-:Y:S05]  /*9600*/  BPT.TRAP 0x1 ;  /* 0x000000040000795c */ /* 0x000fea0000300000 */
[----:B------:R-:W-:-:S04]  /*9610*/  HFMA2 R3, -RZ, RZ, 0, 0 ;  /* 0x00000000ff037431 */ /* 0x000fc800000001ff */
[----:B------:R-:W-:Y:S05]  /*9620*/  RET.REL.NODEC R2 `(_ZN7cutlass13device_kernelINS_4gemm6kernel13GemmUniversalIN4cute5tupleIJiiiiEEENS1_10collective13CollectiveMmaINS1_35MainloopSm100TmaUmmaWarpSpecializedILi6ELi2ELi4ENS5_IJNS4_1CILi1EEENSA_ILi8EEESB_EEEEENS5_IJNSA_ILi128EEESF_SF_EEENS_12float_e5m2_tENS5_IJlSB_lEEESH_SI_NS4_8TiledMMAINS4_8MMA_AtomIJNS4_10MMA_TraitsINS4_19SM100_MMA_F8F6F4_SSEJSH_SH_fSF_SF_NS4_17integral_constantINS4_4UMMA5MajorELSP_0EEESQ_NSN_INSO_7ScaleInELSR_0EEESS_EEEEEENS4_6LayoutINS5_IJSB_SB_SB_EEENS5_IJNSA_ILi0EEESX_SX_EEEEENS5_IJNS4_10UnderscoreES10_S10_EEEEENS4_23SM90_TMA_LOAD_MULTICASTENS4_14ComposedLayoutINS4_7SwizzleILi3ELi4ELi3EEENS4_18smem_ptr_flag_bitsILi8EEENSV_INS5_IJSC_SF_EEENS5_IJSF_SB_EEEEEEEvNS4_8identityENS4_13SM90_TMA_LOADES1C_vS1D_EENS_8epilogue10collective18CollectiveEpilogueINS1G_23Sm100TmaWarpSpecializedILi2ELi2ELi64ELb0ELb0EEEJSG_NS5_IJNSV_ISF_SB_EENSV_INSA_ILi64EEESB_EEEEESH_SI_SH_SI_NS1G_6fusion15FusionCallbacksIS1K_NS1P_17LinearCombinationISH_fSH_fLNS_15FloatRoundStyleE2EEESG_S1O_JEEENS4_5SM1004TMEM4LOAD26SM100_TMEM_LOAD_32dp32b64xES1E_NS14_INS15_ILi2ELi4ELi3EEES18_NSV_INS5_IJSC_S1M_EEENS5_IJS1M_SB_EEEEEEENS4_39AutoVectorizingCopyWithAssumedAlignmentILi128EEENS4_14SM90_TMA_STOREES23_S25_S25_EEEvvEEEEvNT_6ParamsE) ;  /* 0xffffff6802747950 */ /* 0x000fea0003c3ffff */
.L_x_155:
[----:B------:R-:W-:-:S00]  /*9630*/  BRA `(.L_x_155) ;  /* 0xfffffffc00fc7947 */ /* 0x000fc0000383ffff */
[----:B------:R-:W-:-:S00]  /*9640*/  NOP ;  /* 0x0000000000007918 */ /* 0x000fc00000000000 */
        /* <DEDUP_REMOVED lines=11> */
.L_x_156:


//--------------------- .nv.global.init           --------------------------
	.section	.nv.global.init,"aw",@progbits
.nv.global.init:
	.type		$str$27,@object
	.size		$str$27,($str$28 - $str$27)
$str$27:
        /*0000*/ 	.byte	0x28, 0x61, 0x64, 0x64, 0x72, 0x65, 0x73, 0x73, 0x20, 0x26, 0x20, 0x6d, 0x61, 0x73, 0x6b, 0x29
        /*0010*/ 	.byte	0x20, 0x3d, 0x3d, 0x20, 0x30, 0x00
	.type		$str$28,@object
	.size		$str$28,($str$26 - $str$28)
$str$28:
        /*0016*/ 	.byte	0x2f, 0x74, 0x6d, 0x70, 0x2f, 0x63, 0x75, 0x74, 0x6c, 0x61, 0x73, 0x73, 0x5f, 0x73, 0x77, 0x65
        /*0026*/ 	.byte	0x65, 0x70, 0x5f, 0x73, 0x72, 0x63, 0x2f, 0x69, 0x6e, 0x63, 0x6c, 0x75, 0x64, 0x65, 0x2f, 0x63
        /*0036*/ 	.byte	0x75, 0x74, 0x65, 0x2f, 0x70, 0x6f, 0x69, 0x6e, 0x74, 0x65, 0x72, 0x5f, 0x66, 0x6c, 0x61, 0x67
        /*0046*/ 	.byte	0x67, 0x65, 0x64, 0x2e, 0x68, 0x70, 0x70, 0x00
	.type		$str$26,@object
	.size		$str$26,($str$25 - $str$26)
$str$26:
        /*004e*/ 	.byte	0x2f, 0x74, 0x6d, 0x70, 0x2f, 0x63, 0x75, 0x74, 0x6c, 0x61, 0x73, 0x73, 0x5f, 0x73, 0x77, 0x65
        /*005e*/ 	.byte	0x65, 0x70, 0x5f, 0x73, 0x72, 0x63, 0x2f, 0x69, 0x6e, 0x63, 0x6c, 0x75, 0x64, 0x65, 0x2f, 0x63
        /*006e*/ 	.byte	0x75, 0x74, 0x65, 0x2f, 0x61, 0x74, 0x6f, 0x6d, 0x2f, 0x63, 0x6f, 0x70, 0x79, 0x5f, 0x74, 0x72
        /*007e*/ 	.byte	0x61, 0x69, 0x74, 0x73, 0x5f, 0x73, 0x6d, 0x31, 0x30, 0x30, 0x2e, 0x68, 0x70, 0x70, 0x00
	.type		$str$25,@object
	.size		$str$25,(__unnamed_1 - $str$25)
$str$25:
        /*008d*/ 	.byte	0x28, 0x28, 0x75, 0x69, 0x6e, 0x74, 0x33, 0x32, 0x5f, 0x74, 0x28, 0x74, 0x68, 0x72, 0x65, 0x61
        /*009d*/ 	.byte	0x64, 0x49, 0x64, 0x78, 0x2e, 0x78, 0x29, 0x20, 0x2f, 0x20, 0x33, 0x32, 0x29, 0x20, 0x25, 0x20
        /*00ad*/ 	.byte	0x34, 0x29, 0x20, 0x3d, 0x3d, 0x20, 0x28, 0x28, 0x28, 0x74, 0x6d, 0x65, 0x6d, 0x5f, 0x61, 0x64
        /*00bd*/ 	.byte	0x64, 0x72, 0x20, 0x3e, 0x3e, 0x20, 0x31, 0x36, 0x29, 0x20, 0x2f, 0x20, 0x33, 0x32, 0x29, 0x20
        /*00cd*/ 	.byte	0x25, 0x20, 0x34, 0x29, 0x00
	.type		__unnamed_1,@object
	.size		__unnamed_1,(__unnamed_2 - __unnamed_1)
__unnamed_1:
        /*00d2*/ 	.byte	0x61, 0x75, 0x74, 0x6f, 0x20, 0x63, 0x75, 0x74, 0x65, 0x3a, 0x3a, 0x61, 0x73, 0x5f, 0x70, 0x6f
        /* <DEDUP_REMOVED lines=24> */
        /*0262*/ 	.byte	0x43, 0x3c, 0x38, 0x31, 0x39, 0x32, 0x3e, 0x3e, 0x3e, 0x3e, 0x5d, 0x00
	.type		__unnamed_2,@object
	.size		__unnamed_2,(.L_2 - __unnamed_2)
__unnamed_2:
        /* <DEDUP_REMOVED lines=42> */
        /*050e*/ 	.byte	0x3e, 0x3e, 0x3e, 0x3e, 0x5d, 0x00
.L_2:


//--------------------- .nv.shared._ZN7cutlass13device_kernelINS_4gemm6kernel13GemmUniversalIN4cute5tupleIJiiiiEEENS1_10collective13CollectiveMmaINS1_35MainloopSm100TmaUmmaWarpSpecializedILi6ELi2ELi4ENS5_IJNS4_1CILi1EEENSA_ILi8EEESB_EEEEENS5_IJNSA_ILi128EEESF_SF_EEENS_12float_e5m2_tENS5_IJlSB_lEEESH_SI_NS4_8TiledMMAINS4_8MMA_AtomIJNS4_10MMA_TraitsINS4_19SM100_MMA_F8F6F4_SSEJSH_SH_fSF_SF_NS4_17integral_constantINS4_4UMMA5MajorELSP_0EEESQ_NSN_INSO_7ScaleInELSR_0EEESS_EEEEEENS4_6LayoutINS5_IJSB_SB_SB_EEENS5_IJNSA_ILi0EEESX_SX_EEEEENS5_IJNS4_10UnderscoreES10_S10_EEEEENS4_23SM90_TMA_LOAD_MULTICASTENS4_14ComposedLayoutINS4_7SwizzleILi3ELi4ELi3EEENS4_18smem_ptr_flag_bitsILi8EEENSV_INS5_IJSC_SF_EEENS5_IJSF_SB_EEEEEEEvNS4_8identityENS4_13SM90_TMA_LOADES1C_vS1D_EENS_8epilogue10collective18CollectiveEpilogueINS1G_23Sm100TmaWarpSpecializedILi2ELi2ELi64ELb0ELb0EEEJSG_NS5_IJNSV_ISF_SB_EENSV_INSA_ILi64EEESB_EEEEESH_SI_SH_SI_NS1G_6fusion15FusionCallbacksIS1K_NS1P_17LinearCombinationISH_fSH_fLNS_15FloatRoundStyleE2EEESG_S1O_JEEENS4_5SM1004TMEM4LOAD26SM100_TMEM_LOAD_32dp32b64xES1E_NS14_INS15_ILi2ELi4ELi3EEES18_NSV_INS5_IJSC_S1M_EEENS5_IJS1M_SB_EEEEEEENS4_39AutoVectorizingCopyWithAssumedAlignmentILi128EEENS4_14SM90_TMA_STOREES23_S25_S25_EEEvvEEEEvNT_6ParamsE --------------------------
	.section	.nv.shared._ZN7cutlass13device_kernelINS_4gemm6kernel13GemmUniversalIN4cute5tupleIJiiiiEEENS1_10collective13CollectiveMmaINS1_35MainloopSm100TmaUmmaWarpSpecializedILi6ELi2ELi4ENS5_IJNS4_1CILi1EEENSA_ILi8EEESB_EEEEENS5_IJNSA_ILi128EEESF_SF_EEENS_12float_e5m2_tENS5_IJlSB_lEEESH_SI_NS4_8TiledMMAINS4_8MMA_AtomIJNS4_10MMA_TraitsINS4_19SM100_MMA_F8F6F4_SSEJSH_SH_fSF_SF_NS4_17integral_constantINS4_4UMMA5MajorELSP_0EEESQ_NSN_INSO_7ScaleInELSR_0EEESS_EEEEEENS4_6LayoutINS5_IJSB_SB_SB_EEENS5_IJNSA_ILi0EEESX_SX_EEEEENS5_IJNS4_10UnderscoreES10_S10_EEEEENS4_23SM90_TMA_LOAD_MULTICASTENS4_14ComposedLayoutINS4_7SwizzleILi3ELi4ELi3EEENS4_18smem_ptr_flag_bitsILi8EEENSV_INS5_IJSC_SF_EEENS5_IJSF_SB_EEEEEEEvNS4_8identityENS4_13SM90_TMA_LOADES1C_vS1D_EENS_8epilogue10collective18CollectiveEpilogueINS1G_23Sm100TmaWarpSpecializedILi2ELi2ELi64ELb0ELb0EEEJSG_NS5_IJNSV_ISF_SB_EENSV_INSA_ILi64EEESB_EEEEESH_SI_SH_SI_NS1G_6fusion15FusionCallbacksIS1K_NS1P_17LinearCombinationISH_fSH_fLNS_15FloatRoundStyleE2EEESG_S1O_JEEENS4_5SM1004TMEM4LOAD26SM100_TMEM_LOAD_32dp32b64xES1E_NS14_INS15_ILi2ELi4ELi3EEES18_NSV_INS5_IJSC_S1M_EEENS5_IJS1M_SB_EEEEEEENS4_39AutoVectorizingCopyWithAssumedAlignmentILi128EEENS4_14SM90_TMA_STOREES23_S25_S25_EEEvvEEEEvNT_6ParamsE,"aw",@nobits
	.sectionflags	@""
	.align	16
	.zero		1024


//--------------------- .nv.shared.reserved.0     --------------------------
	.section	.nv.shared.reserved.0,"aw",@nobits
	.weak		__nv_reservedSMEM_offset_0_alias
	.size		__nv_reservedSMEM_offset_0_alias, 0, 64
	.other		__nv_reservedSMEM_offset_0_alias,@"STO_CUDA_RESERVED_SHARED STV_DEFAULT"
__nv_reservedSMEM_offset_0_alias:
	.zero		0
.nv.shared.reserved.0:
	.zero		64
	.weak		__nv_reservedSMEM_tcgen05_partition
	.type		__nv_reservedSMEM_tcgen05_partition,@object
	.size		__nv_reservedSMEM_tcgen05_partition,(.L_0 - __nv_reservedSMEM_tcgen05_partition)
__nv_reservedSMEM_tcgen05_partition:
	.zero		32
.L_0:


//--------------------- .nv.global                --------------------------
	.section	.nv.global,"aw",@nobits
.nv.global:
	.type		_ZN40_INTERNAL_42c94156_4_k_cu_c670b681_375104cute1_E,@object
	.size		_ZN40_INTERNAL_42c94156_4_k_cu_c670b681_375104cute1_E,(_ZN40_INTERNAL_42c94156_4_k_cu_c670b681_375104cuda3std3__45__cpo6cbeginE - _ZN40_INTERNAL_42c94156_4_k_cu_c670b681_375104cute1_E)
_ZN40_INTERNAL_42c94156_4_k_cu_c670b681_375104cute1_E:
	.zero		1
	.type		_ZN40_INTERNAL_42c94156_4_k_cu_c670b681_375104cuda3std3__45__cpo6cbeginE,@object
	.size		_ZN40_INTERNAL_42c94156_4_k_cu_c670b681_375104cuda3std3__45__cpo6cbeginE,(_ZN40_INTERNAL_42c94156_4_k_cu_c670b681_375104cuda3std3__48in_placeE - _ZN40_INTERNAL_42c94156_4_k_cu_c670b681_375104cuda3std3__45__cpo6cbeginE)
_ZN40_INTERNAL_42c94156_4_k_cu_c670b681_375104cuda3std3__45__cpo6cbeginE:
	.zero		1
	.type		_ZN40_INTERNAL_42c94156_4_k_cu_c670b681_375104cuda3std3__48in_placeE,@object
	.size		_ZN40_INTERNAL_42c94156_4_k_cu_c670b681_375104cuda3std3__48in_placeE,(_ZN40_INTERNAL_42c94156_4_k_cu_c670b681_375104cuda3std6ranges3__45__cpo9iter_moveE - _ZN40_INTERNAL_42c94156_4_k_cu_c670b681_375104cuda3std3__48in_placeE)
_ZN40_INTERNAL_42c94156_4_k_cu_c670b681_375104cuda3std3__48in_placeE:
	.zero		1
	.type		_ZN40_INTERNAL_42c94156_4_k_cu_c670b681_375104cuda3std6ranges3__45__cpo9iter_moveE,@object
	.size		_ZN40_INTERNAL_42c94156_4_k_cu_c670b681_375104cuda3std6ranges3__45__cpo9iter_moveE,(_ZN40_INTERNAL_42c94156_4_k_cu_c670b681_375104cuda3std3__45__cpo5beginE - _ZN40_INTERNAL_42c94156_4_k_cu_c670b681_375104cuda3std6ranges3__45__cpo9iter_moveE)
_ZN40_INTERNAL_42c94156_4_k_cu_c670b681_375104cuda3std6ranges3__45__cpo9iter_moveE:
	.zero		1
	.type		_ZN40_INTERNAL_42c94156_4_k_cu_c670b681_375104cuda3std3__45__cpo5beginE,@object
	.size		_ZN40_INTERNAL_42c94156_4_k_cu_c670b681_375104cuda3std3__45__cpo5beginE,(_ZN40_INTERNAL_42c94156_4_k_cu_c670b681_375104cuda3std3__442_GLOBAL__N__42c94156_4_k_cu_c670b681_375106ignoreE - _ZN40_INTERNAL_42c94156_4_k_cu_c670b681_375104cuda3std3__45__cpo5beginE)
_ZN40_INTERNAL_42c94156_4_k_cu_c670b681_375104cuda3std3__45__cpo5beginE:
	.zero		1
	.type		_ZN40_INTERNAL_42c94156_4_k_cu_c670b681_375104cuda3std3__442_GLOBAL__N__42c94156_4_k_cu_c670b681_375106ignoreE,@object
	.size		_ZN40_INTERNAL_42c94156_4_k_cu_c670b681_375104cuda3std3__442_GLOBAL__N__42c94156_4_k_cu_c670b681_375106ignoreE,(_ZN40_INTERNAL_42c94156_4_k_cu_c670b681_375104cute7productE - _ZN40_INTERNAL_42c94156_4_k_cu_c670b681_375104cuda3std3__442_GLOBAL__N__42c94156_4_k_cu_c670b681_375106ignoreE)
_ZN40_INTERNAL_42c94156_4_k_cu_c670b681_375104cuda3std3__442_GLOBAL__N__42c94156_4_k_cu_c670b681_375106ignoreE:
	.zero		1
	.type		_ZN40_INTERNAL_42c94156_4_k_cu_c670b681_375104cute7productE,@object
	.size		_ZN40_INTERNAL_42c94156_4_k_cu_c670b681_375104cute7productE,(_ZN40_INTERNAL_42c94156_4_k_cu_c670b681_375104cuda3std3__45__cpo3endE - _ZN40_INTERNAL_42c94156_4_k_cu_c670b681_375104cute7productE)
_ZN40_INTERNAL_42c94156_4_k_cu_c670b681_375104cute7productE:
	.zero		1
	.type		_ZN40_INTERNAL_42c94156_4_k_cu_c670b681_375104cuda3std3__45__cpo3endE,@object
	.size		_ZN40_INTERNAL_42c94156_4_k_cu_c670b681_375104cuda3std3__45__cpo3endE,(_ZN40_INTERNAL_42c94156_4_k_cu_c670b681_375104cuda3std3__419piecewise_constructE - _ZN40_INTERNAL_42c94156_4_k_cu_c670b681_375104cuda3std3__45__cpo3endE)
_ZN40_INTERNAL_42c94156_4_k_cu_c670b681_375104cuda3std3__45__cpo3endE:
	.zero		1
	.type		_ZN40_INTERNAL_42c94156_4_k_cu_c670b681_375104cuda3std3__419piecewise_constructE,@object
	.size		_ZN40_INTERNAL_42c94156_4_k_cu_c670b681_375104cuda3std3__419piecewise_constructE,(_ZN40_INTERNAL_42c94156_4_k_cu_c670b681_375104cuda3std3__45__cpo4cendE - _ZN40_INTERNAL_42c94156_4_k_cu_c670b681_375104cuda3std3__419piecewise_constructE)
_ZN40_INTERNAL_42c94156_4_k_cu_c670b681_375104cuda3std3__419piecewise_constructE:
	.zero		1
	.type		_ZN40_INTERNAL_42c94156_4_k_cu_c670b681_375104cuda3std3__45__cpo4cendE,@object
	.size		_ZN40_INTERNAL_42c94156_4_k_cu_c670b681_375104cuda3std3__45__cpo4cendE,(_ZN40_INTERNAL_42c94156_4_k_cu_c670b681_375104cuda3std6ranges3__45__cpo4swapE - _ZN40_INTERNAL_42c94156_4_k_cu_c670b681_375104cuda3std3__45__cpo4cendE)
_ZN40_INTERNAL_42c94156_4_k_cu_c670b681_375104cuda3std3__45__cpo4cendE:
	.zero		1
	.type		_ZN40_INTERNAL_42c94156_4_k_cu_c670b681_375104cuda3std6ranges3__45__cpo4swapE,@object
	.size		_ZN40_INTERNAL_42c94156_4_k_cu_c670b681_375104cuda3std6ranges3__45__cpo4swapE,(.L_10 - _ZN40_INTERNAL_42c94156_4_k_cu_c670b681_375104cuda3std6ranges3__45__cpo4swapE)
_ZN40_INTERNAL_42c94156_4_k_cu_c670b681_375104cuda3std6ranges3__45__cpo4swapE:
	.zero		1
.L_10:


//--------------------- .nv.constant0._ZN7cutlass13device_kernelINS_4gemm6kernel13GemmUniversalIN4cute5tupleIJiiiiEEENS1_10collective13CollectiveMmaINS1_35MainloopSm100TmaUmmaWarpSpecializedILi6ELi2ELi4ENS5_IJNS4_1CILi1EEENSA_ILi8EEESB_EEEEENS5_IJNSA_ILi128EEESF_SF_EEENS_12float_e5m2_tENS5_IJlSB_lEEESH_SI_NS4_8TiledMMAINS4_8MMA_AtomIJNS4_10MMA_TraitsINS4_19SM100_MMA_F8F6F4_SSEJSH_SH_fSF_SF_NS4_17integral_constantINS4_4UMMA5MajorELSP_0EEESQ_NSN_INSO_7ScaleInELSR_0EEESS_EEEEEENS4_6LayoutINS5_IJSB_SB_SB_EEENS5_IJNSA_ILi0EEESX_SX_EEEEENS5_IJNS4_10UnderscoreES10_S10_EEEEENS4_23SM90_TMA_LOAD_MULTICASTENS4_14ComposedLayoutINS4_7SwizzleILi3ELi4ELi3EEENS4_18smem_ptr_flag_bitsILi8EEENSV_INS5_IJSC_SF_EEENS5_IJSF_SB_EEEEEEEvNS4_8identityENS4_13SM90_TMA_LOADES1C_vS1D_EENS_8epilogue10collective18CollectiveEpilogueINS1G_23Sm100TmaWarpSpecializedILi2ELi2ELi64ELb0ELb0EEEJSG_NS5_IJNSV_ISF_SB_EENSV_INSA_ILi64EEESB_EEEEESH_SI_SH_SI_NS1G_6fusion15FusionCallbacksIS1K_NS1P_17LinearCombinationISH_fSH_fLNS_15FloatRoundStyleE2EEESG_S1O_JEEENS4_5SM1004TMEM4LOAD26SM100_TMEM_LOAD_32dp32b64xES1E_NS14_INS15_ILi2ELi4ELi3EEES18_NSV_INS5_IJSC_S1M_EEENS5_IJS1M_SB_EEEEEEENS4_39AutoVectorizingCopyWithAssumedAlignmentILi128EEENS4_14SM90_TMA_STOREES23_S25_S25_EEEvvEEEEvNT_6ParamsE --------------------------
	.section	.nv.constant0._ZN7cutlass13device_kernelINS_4gemm6kernel13GemmUniversalIN4cute5tupleIJiiiiEEENS1_10collective13CollectiveMmaINS1_35MainloopSm100TmaUmmaWarpSpecializedILi6ELi2ELi4ENS5_IJNS4_1CILi1EEENSA_ILi8EEESB_EEEEENS5_IJNSA_ILi128EEESF_SF_EEENS_12float_e5m2_tENS5_IJlSB_lEEESH_SI_NS4_8TiledMMAINS4_8MMA_AtomIJNS4_10MMA_TraitsINS4_19SM100_MMA_F8F6F4_SSEJSH_SH_fSF_SF_NS4_17integral_constantINS4_4UMMA5MajorELSP_0EEESQ_NSN_INSO_7ScaleInELSR_0EEESS_EEEEEENS4_6LayoutINS5_IJSB_SB_SB_EEENS5_IJNSA_ILi0EEESX_SX_EEEEENS5_IJNS4_10UnderscoreES10_S10_EEEEENS4_23SM90_TMA_LOAD_MULTICASTENS4_14ComposedLayoutINS4_7SwizzleILi3ELi4ELi3EEENS4_18smem_ptr_flag_bitsILi8EEENSV_INS5_IJSC_SF_EEENS5_IJSF_SB_EEEEEEEvNS4_8identityENS4_13SM90_TMA_LOADES1C_vS1D_EENS_8epilogue10collective18CollectiveEpilogueINS1G_23Sm100TmaWarpSpecializedILi2ELi2ELi64ELb0ELb0EEEJSG_NS5_IJNSV_ISF_SB_EENSV_INSA_ILi64EEESB_EEEEESH_SI_SH_SI_NS1G_6fusion15FusionCallbacksIS1K_NS1P_17LinearCombinationISH_fSH_fLNS_15FloatRoundStyleE2EEESG_S1O_JEEENS4_5SM1004TMEM4LOAD26SM100_TMEM_LOAD_32dp32b64xES1E_NS14_INS15_ILi2ELi4ELi3EEES18_NSV_INS5_IJSC_S1M_EEENS5_IJS1M_SB_EEEEEEENS4_39AutoVectorizingCopyWithAssumedAlignmentILi128EEENS4_14SM90_TMA_STOREES23_S25_S25_EEEvvEEEEvNT_6ParamsE,"a",@progbits
	.sectionflags	@""
	.align	4
.nv.constant0._ZN7cutlass13device_kernelINS_4gemm6kernel13GemmUniversalIN4cute5tupleIJiiiiEEENS1_10collective13CollectiveMmaINS1_35MainloopSm100TmaUmmaWarpSpecializedILi6ELi2ELi4ENS5_IJNS4_1CILi1EEENSA_ILi8EEESB_EEEEENS5_IJNSA_ILi128EEESF_SF_EEENS_12float_e5m2_tENS5_IJlSB_lEEESH_SI_NS4_8TiledMMAINS4_8MMA_AtomIJNS4_10MMA_TraitsINS4_19SM100_MMA_F8F6F4_SSEJSH_SH_fSF_SF_NS4_17integral_constantINS4_4UMMA5MajorELSP_0EEESQ_NSN_INSO_7ScaleInELSR_0EEESS_EEEEEENS4_6LayoutINS5_IJSB_SB_SB_EEENS5_IJNSA_ILi0EEESX_SX_EEEEENS5_IJNS4_10UnderscoreES10_S10_EEEEENS4_23SM90_TMA_LOAD_MULTICASTENS4_14ComposedLayoutINS4_7SwizzleILi3ELi4ELi3EEENS4_18smem_ptr_flag_bitsILi8EEENSV_INS5_IJSC_SF_EEENS5_IJSF_SB_EEEEEEEvNS4_8identityENS4_13SM90_TMA_LOADES1C_vS1D_EENS_8epilogue10collective18CollectiveEpilogueINS1G_23Sm100TmaWarpSpecializedILi2ELi2ELi64ELb0ELb0EEEJSG_NS5_IJNSV_ISF_SB_EENSV_INSA_ILi64EEESB_EEEEESH_SI_SH_SI_NS1G_6fusion15FusionCallbacksIS1K_NS1P_17LinearCombinationISH_fSH_fLNS_15FloatRoundStyleE2EEESG_S1O_JEEENS4_5SM1004TMEM4LOAD26SM100_TMEM_LOAD_32dp32b64xES1E_NS14_INS15_ILi2ELi4ELi3EEES18_NSV_INS5_IJSC_S1M_EEENS5_IJS1M_SB_EEEEEEENS4_39AutoVectorizingCopyWithAssumedAlignmentILi128EEENS4_14SM90_TMA_STOREES23_S25_S25_EEEvvEEEEvNT_6ParamsE:
	.zero		2944


//--------------------- SYMBOLS --------------------------

	.type		.nv.reservedSmem.offset0,@object
	.size		.nv.reservedSmem.offset0,0x4
	.type		.nv.reservedSmem.cap,@object
	.size		.nv.reservedSmem.cap,0x4
	.type		__assertfail,@function
